//
// Generated by NVIDIA NVVM Compiler
//
// Compiler Build ID: CL-36424714
// Cuda compilation tools, release 13.0, V13.0.88
// Based on NVVM 20.0.0
//

.version 9.0
.target sm_100
.address_size 64

	// .globl	_Z10vectorNormPdS_i
// _ZZ10vectorNormPdS_iE5cache has been demoted

.visible .entry _Z10vectorNormPdS_i(
	.param .u64 .ptr .align 1 _Z10vectorNormPdS_i_param_0,
	.param .u64 .ptr .align 1 _Z10vectorNormPdS_i_param_1,
	.param .u32 _Z10vectorNormPdS_i_param_2
)
{
	.reg .pred 	%p<7>;
	.reg .b32 	%r<19>;
	.reg .b64 	%rd<7>;
	.reg .b64 	%fd<14>;
	// demoted variable
	.shared .align 8 .b8 _ZZ10vectorNormPdS_iE5cache[8192];
	ld.param.u64 	%rd2, [_Z10vectorNormPdS_i_param_0];
	ld.param.u64 	%rd3, [_Z10vectorNormPdS_i_param_1];
	ld.param.u32 	%r10, [_Z10vectorNormPdS_i_param_2];
	mov.u32 	%r11, %ctaid.x;
	mov.u32 	%r18, %ntid.x;
	mov.u32 	%r2, %tid.x;
	mad.lo.s32 	%r17, %r11, %r18, %r2;
	setp.ge.s32 	%p1, %r17, %r10;
	mov.f64 	%fd13, 0d0000000000000000;
	@%p1 bra 	$L__BB0_3;
	mov.u32 	%r12, %nctaid.x;
	mul.lo.s32 	%r4, %r18, %r12;
	cvta.to.global.u64 	%rd1, %rd2;
	mov.f64 	%fd13, 0d0000000000000000;
$L__BB0_2:
	mul.wide.s32 	%rd4, %r17, 8;
	add.s64 	%rd5, %rd1, %rd4;
	ld.global.f64 	%fd6, [%rd5];
	fma.rn.f64 	%fd13, %fd6, %fd6, %fd13;
	add.s32 	%r17, %r17, %r4;
	setp.lt.s32 	%p2, %r17, %r10;
	@%p2 bra 	$L__BB0_2;
$L__BB0_3:
	shl.b32 	%r13, %r2, 3;
	mov.u32 	%r14, _ZZ10vectorNormPdS_iE5cache;
	add.s32 	%r7, %r14, %r13;
	st.shared.f64 	[%r7], %fd13;
	bar.sync 	0;
	setp.lt.u32 	%p3, %r18, 2;
	@%p3 bra 	$L__BB0_7;
$L__BB0_4:
	shr.u32 	%r9, %r18, 1;
	setp.ge.u32 	%p4, %r2, %r9;
	@%p4 bra 	$L__BB0_6;
	shl.b32 	%r15, %r9, 3;
	add.s32 	%r16, %r7, %r15;
	ld.shared.f64 	%fd7, [%r16];
	ld.shared.f64 	%fd8, [%r7];
	add.f64 	%fd9, %fd7, %fd8;
	st.shared.f64 	[%r7], %fd9;
$L__BB0_6:
	bar.sync 	0;
	setp.gt.u32 	%p5, %r18, 3;
	mov.u32 	%r18, %r9;
	@%p5 bra 	$L__BB0_4;
$L__BB0_7:
	setp.ne.s32 	%p6, %r2, 0;
	@%p6 bra 	$L__BB0_9;
	ld.shared.f64 	%fd10, [_ZZ10vectorNormPdS_iE5cache];
	cvta.to.global.u64 	%rd6, %rd3;
	atom.global.add.f64 	%fd11, [%rd6], %fd10;
$L__BB0_9:
	ret;

}
	// .globl	_Z14matrixMultiplyPdS_S_iii
.visible .entry _Z14matrixMultiplyPdS_S_iii(
	.param .u64 .ptr .align 1 _Z14matrixMultiplyPdS_S_iii_param_0,
	.param .u64 .ptr .align 1 _Z14matrixMultiplyPdS_S_iii_param_1,
	.param .u64 .ptr .align 1 _Z14matrixMultiplyPdS_S_iii_param_2,
	.param .u32 _Z14matrixMultiplyPdS_S_iii_param_3,
	.param .u32 _Z14matrixMultiplyPdS_S_iii_param_4,
	.param .u32 _Z14matrixMultiplyPdS_S_iii_param_5
)
{
	.reg .pred 	%p<13>;
	.reg .b32 	%r<41>;
	.reg .b64 	%rd<53>;
	.reg .b64 	%fd<68>;

	ld.param.u64 	%rd7, [_Z14matrixMultiplyPdS_S_iii_param_0];
	ld.param.u64 	%rd8, [_Z14matrixMultiplyPdS_S_iii_param_1];
	ld.param.u64 	%rd6, [_Z14matrixMultiplyPdS_S_iii_param_2];
	ld.param.u32 	%r20, [_Z14matrixMultiplyPdS_S_iii_param_3];
	ld.param.u32 	%r18, [_Z14matrixMultiplyPdS_S_iii_param_4];
	ld.param.u32 	%r19, [_Z14matrixMultiplyPdS_S_iii_param_5];
	cvta.to.global.u64 	%rd1, %rd8;
	cvta.to.global.u64 	%rd2, %rd7;
	mov.u32 	%r21, %ctaid.y;
	mov.u32 	%r22, %ntid.y;
	mov.u32 	%r23, %tid.y;
	mad.lo.s32 	%r1, %r21, %r22, %r23;
	mov.u32 	%r24, %ctaid.x;
	mov.u32 	%r25, %ntid.x;
	mov.u32 	%r26, %tid.x;
	mad.lo.s32 	%r2, %r24, %r25, %r26;
	setp.ge.s32 	%p1, %r1, %r20;
	setp.ge.s32 	%p2, %r2, %r19;
	or.pred  	%p3, %p1, %p2;
	@%p3 bra 	$L__BB1_14;
	setp.lt.s32 	%p4, %r18, 1;
	mov.f64 	%fd67, 0d0000000000000000;
	@%p4 bra 	$L__BB1_13;
	mul.lo.s32 	%r3, %r18, %r1;
	and.b32  	%r4, %r18, 7;
	setp.lt.u32 	%p5, %r18, 8;
	mov.f64 	%fd67, 0d0000000000000000;
	mov.b32 	%r39, 0;
	@%p5 bra 	$L__BB1_5;
	and.b32  	%r39, %r18, 2147483640;
	neg.s32 	%r37, %r39;
	shl.b32 	%r7, %r19, 3;
	mul.wide.u32 	%rd9, %r3, 8;
	add.s64 	%rd10, %rd9, %rd2;
	add.s64 	%rd52, %rd10, 32;
	mov.f64 	%fd67, 0d0000000000000000;
	mul.wide.s32 	%rd13, %r19, 8;
	mov.u32 	%r36, %r2;
$L__BB1_4:
	.pragma "nounroll";
	ld.global.f64 	%fd17, [%rd52+-32];
	mul.wide.s32 	%rd11, %r36, 8;
	add.s64 	%rd12, %rd1, %rd11;
	ld.global.f64 	%fd18, [%rd12];
	fma.rn.f64 	%fd19, %fd17, %fd18, %fd67;
	ld.global.f64 	%fd20, [%rd52+-24];
	add.s64 	%rd14, %rd12, %rd13;
	ld.global.f64 	%fd21, [%rd14];
	fma.rn.f64 	%fd22, %fd20, %fd21, %fd19;
	ld.global.f64 	%fd23, [%rd52+-16];
	add.s64 	%rd15, %rd14, %rd13;
	ld.global.f64 	%fd24, [%rd15];
	fma.rn.f64 	%fd25, %fd23, %fd24, %fd22;
	ld.global.f64 	%fd26, [%rd52+-8];
	add.s64 	%rd16, %rd15, %rd13;
	ld.global.f64 	%fd27, [%rd16];
	fma.rn.f64 	%fd28, %fd26, %fd27, %fd25;
	ld.global.f64 	%fd29, [%rd52];
	add.s64 	%rd17, %rd16, %rd13;
	ld.global.f64 	%fd30, [%rd17];
	fma.rn.f64 	%fd31, %fd29, %fd30, %fd28;
	ld.global.f64 	%fd32, [%rd52+8];
	add.s64 	%rd18, %rd17, %rd13;
	ld.global.f64 	%fd33, [%rd18];
	fma.rn.f64 	%fd34, %fd32, %fd33, %fd31;
	ld.global.f64 	%fd35, [%rd52+16];
	add.s64 	%rd19, %rd18, %rd13;
	ld.global.f64 	%fd36, [%rd19];
	fma.rn.f64 	%fd37, %fd35, %fd36, %fd34;
	ld.global.f64 	%fd38, [%rd52+24];
	add.s64 	%rd20, %rd19, %rd13;
	ld.global.f64 	%fd39, [%rd20];
	fma.rn.f64 	%fd67, %fd38, %fd39, %fd37;
	add.s32 	%r37, %r37, 8;
	add.s32 	%r36, %r36, %r7;
	add.s64 	%rd52, %rd52, 64;
	setp.ne.s32 	%p6, %r37, 0;
	@%p6 bra 	$L__BB1_4;
$L__BB1_5:
	setp.eq.s32 	%p7, %r4, 0;
	@%p7 bra 	$L__BB1_13;
	and.b32  	%r13, %r18, 3;
	setp.lt.u32 	%p8, %r4, 4;
	@%p8 bra 	$L__BB1_8;
	add.s32 	%r28, %r39, %r3;
	mul.wide.u32 	%rd21, %r28, 8;
	add.s64 	%rd22, %rd2, %rd21;
	ld.global.f64 	%fd41, [%rd22];
	mad.lo.s32 	%r29, %r39, %r19, %r2;
	mul.wide.s32 	%rd23, %r29, 8;
	add.s64 	%rd24, %rd1, %rd23;
	ld.global.f64 	%fd42, [%rd24];
	fma.rn.f64 	%fd43, %fd41, %fd42, %fd67;
	cvt.u64.u32 	%rd25, %r3;
	cvt.u64.u32 	%rd26, %r39;
	add.s64 	%rd27, %rd26, %rd25;
	shl.b64 	%rd28, %rd27, 3;
	add.s64 	%rd29, %rd2, %rd28;
	ld.global.f64 	%fd44, [%rd29+8];
	mul.wide.s32 	%rd30, %r19, 8;
	add.s64 	%rd31, %rd24, %rd30;
	ld.global.f64 	%fd45, [%rd31];
	fma.rn.f64 	%fd46, %fd44, %fd45, %fd43;
	ld.global.f64 	%fd47, [%rd29+16];
	add.s64 	%rd32, %rd31, %rd30;
	ld.global.f64 	%fd48, [%rd32];
	fma.rn.f64 	%fd49, %fd47, %fd48, %fd46;
	ld.global.f64 	%fd50, [%rd29+24];
	add.s64 	%rd33, %rd32, %rd30;
	ld.global.f64 	%fd51, [%rd33];
	fma.rn.f64 	%fd67, %fd50, %fd51, %fd49;
	add.s32 	%r39, %r39, 4;
$L__BB1_8:
	setp.eq.s32 	%p9, %r13, 0;
	@%p9 bra 	$L__BB1_13;
	setp.eq.s32 	%p10, %r13, 1;
	@%p10 bra 	$L__BB1_11;
	add.s32 	%r30, %r39, %r3;
	mul.wide.u32 	%rd34, %r30, 8;
	add.s64 	%rd35, %rd2, %rd34;
	ld.global.f64 	%fd53, [%rd35];
	mad.lo.s32 	%r31, %r39, %r19, %r2;
	mul.wide.s32 	%rd36, %r31, 8;
	add.s64 	%rd37, %rd1, %rd36;
	ld.global.f64 	%fd54, [%rd37];
	fma.rn.f64 	%fd55, %fd53, %fd54, %fd67;
	cvt.u64.u32 	%rd38, %r3;
	cvt.u64.u32 	%rd39, %r39;
	add.s64 	%rd40, %rd39, %rd38;
	shl.b64 	%rd41, %rd40, 3;
	add.s64 	%rd42, %rd2, %rd41;
	ld.global.f64 	%fd56, [%rd42+8];
	mul.wide.s32 	%rd43, %r19, 8;
	add.s64 	%rd44, %rd37, %rd43;
	ld.global.f64 	%fd57, [%rd44];
	fma.rn.f64 	%fd67, %fd56, %fd57, %fd55;
	add.s32 	%r39, %r39, 2;
$L__BB1_11:
	and.b32  	%r32, %r18, 1;
	setp.eq.b32 	%p11, %r32, 1;
	not.pred 	%p12, %p11;
	@%p12 bra 	$L__BB1_13;
	add.s32 	%r33, %r39, %r3;
	mul.wide.u32 	%rd45, %r33, 8;
	add.s64 	%rd46, %rd2, %rd45;
	ld.global.f64 	%fd58, [%rd46];
	mad.lo.s32 	%r34, %r39, %r19, %r2;
	mul.wide.s32 	%rd47, %r34, 8;
	add.s64 	%rd48, %rd1, %rd47;
	ld.global.f64 	%fd59, [%rd48];
	fma.rn.f64 	%fd67, %fd58, %fd59, %fd67;
$L__BB1_13:
	mad.lo.s32 	%r35, %r19, %r1, %r2;
	cvta.to.global.u64 	%rd49, %rd6;
	mul.wide.s32 	%rd50, %r35, 8;
	add.s64 	%rd51, %rd49, %rd50;
	st.global.f64 	[%rd51], %fd67;
$L__BB1_14:
	ret;

}
	// .globl	_Z15transposeMatrixPdS_ii
.visible .entry _Z15transposeMatrixPdS_ii(
	.param .u64 .ptr .align 1 _Z15transposeMatrixPdS_ii_param_0,
	.param .u64 .ptr .align 1 _Z15transposeMatrixPdS_ii_param_1,
	.param .u32 _Z15transposeMatrixPdS_ii_param_2,
	.param .u32 _Z15transposeMatrixPdS_ii_param_3
)
{
	.reg .pred 	%p<4>;
	.reg .b32 	%r<13>;
	.reg .b64 	%rd<9>;
	.reg .b64 	%fd<2>;

	ld.param.u64 	%rd1, [_Z15transposeMatrixPdS_ii_param_0];
	ld.param.u64 	%rd2, [_Z15transposeMatrixPdS_ii_param_1];
	ld.param.u32 	%r3, [_Z15transposeMatrixPdS_ii_param_2];
	ld.param.u32 	%r4, [_Z15transposeMatrixPdS_ii_param_3];
	mov.u32 	%r5, %ctaid.y;
	mov.u32 	%r6, %ntid.y;
	mov.u32 	%r7, %tid.y;
	mad.lo.s32 	%r1, %r5, %r6, %r7;
	mov.u32 	%r8, %ctaid.x;
	mov.u32 	%r9, %ntid.x;
	mov.u32 	%r10, %tid.x;
	mad.lo.s32 	%r2, %r8, %r9, %r10;
	setp.ge.s32 	%p1, %r1, %r3;
	setp.ge.s32 	%p2, %r2, %r4;
	or.pred  	%p3, %p1, %p2;
	@%p3 bra 	$L__BB2_2;
	cvta.to.global.u64 	%rd3, %rd1;
	cvta.to.global.u64 	%rd4, %rd2;
	mad.lo.s32 	%r11, %r4, %r1, %r2;
	mul.wide.s32 	%rd5, %r11, 8;
	add.s64 	%rd6, %rd3, %rd5;
	ld.global.f64 	%fd1, [%rd6];
	mad.lo.s32 	%r12, %r3, %r2, %r1;
	mul.wide.s32 	%rd7, %r12, 8;
	add.s64 	%rd8, %rd4, %rd7;
	st.global.f64 	[%rd8], %fd1;
$L__BB2_2:
	ret;

}
	// .globl	_Z15initZerosKernelPdi
.visible .entry _Z15initZerosKernelPdi(
	.param .u64 .ptr .align 1 _Z15initZerosKernelPdi_param_0,
	.param .u32 _Z15initZerosKernelPdi_param_1
)
{
	.reg .pred 	%p<2>;
	.reg .b32 	%r<6>;
	.reg .b64 	%rd<6>;

	ld.param.u64 	%rd1, [_Z15initZerosKernelPdi_param_0];
	ld.param.u32 	%r2, [_Z15initZerosKernelPdi_param_1];
	mov.u32 	%r3, %ctaid.x;
	mov.u32 	%r4, %ntid.x;
	mov.u32 	%r5, %tid.x;
	mad.lo.s32 	%r1, %r3, %r4, %r5;
	setp.ge.s32 	%p1, %r1, %r2;
	@%p1 bra 	$L__BB3_2;
	cvta.to.global.u64 	%rd2, %rd1;
	mul.wide.s32 	%rd3, %r1, 8;
	add.s64 	%rd4, %rd2, %rd3;
	mov.b64 	%rd5, 0;
	st.global.u64 	[%rd4], %rd5;
$L__BB3_2:
	ret;

}
	// .globl	_Z25applyHouseholderToColumnsPdS_iiii
.visible .entry _Z25applyHouseholderToColumnsPdS_iiii(
	.param .u64 .ptr .align 1 _Z25applyHouseholderToColumnsPdS_iiii_param_0,
	.param .u64 .ptr .align 1 _Z25applyHouseholderToColumnsPdS_iiii_param_1,
	.param .u32 _Z25applyHouseholderToColumnsPdS_iiii_param_2,
	.param .u32 _Z25applyHouseholderToColumnsPdS_iiii_param_3,
	.param .u32 _Z25applyHouseholderToColumnsPdS_iiii_param_4,
	.param .u32 _Z25applyHouseholderToColumnsPdS_iiii_param_5
)
{
	.reg .pred 	%p<22>;
	.reg .b32 	%r<68>;
	.reg .b64 	%rd<69>;
	.reg .b64 	%fd<143>;

	ld.param.u64 	%rd9, [_Z25applyHouseholderToColumnsPdS_iiii_param_0];
	ld.param.u64 	%rd10, [_Z25applyHouseholderToColumnsPdS_iiii_param_1];
	ld.param.u32 	%r33, [_Z25applyHouseholderToColumnsPdS_iiii_param_2];
	ld.param.u32 	%r36, [_Z25applyHouseholderToColumnsPdS_iiii_param_3];
	ld.param.u32 	%r34, [_Z25applyHouseholderToColumnsPdS_iiii_param_4];
	ld.param.u32 	%r35, [_Z25applyHouseholderToColumnsPdS_iiii_param_5];
	cvta.to.global.u64 	%rd1, %rd9;
	cvta.to.global.u64 	%rd2, %rd10;
	mov.u32 	%r37, %ctaid.x;
	mov.u32 	%r38, %ntid.x;
	mov.u32 	%r39, %tid.x;
	mad.lo.s32 	%r1, %r37, %r38, %r39;
	setp.lt.s32 	%p1, %r1, %r34;
	setp.ge.s32 	%p2, %r1, %r36;
	or.pred  	%p3, %p2, %p1;
	@%p3 bra 	$L__BB4_25;
	sub.s32 	%r2, %r33, %r34;
	setp.lt.s32 	%p4, %r2, 1;
	mov.f64 	%fd141, 0d0000000000000000;
	@%p4 bra 	$L__BB4_13;
	and.b32  	%r3, %r2, 7;
	sub.s32 	%r41, %r34, %r33;
	setp.gt.u32 	%p5, %r41, -8;
	mov.f64 	%fd141, 0d0000000000000000;
	mov.b32 	%r58, 0;
	@%p5 bra 	$L__BB4_5;
	and.b32  	%r58, %r2, 2147483640;
	neg.s32 	%r62, %r58;
	mad.lo.s32 	%r61, %r35, %r34, %r1;
	shl.b32 	%r7, %r35, 3;
	add.s64 	%rd67, %rd2, 32;
	mov.f64 	%fd141, 0d0000000000000000;
	mul.wide.s32 	%rd13, %r35, 8;
$L__BB4_4:
	.pragma "nounroll";
	ld.global.f64 	%fd17, [%rd67+-32];
	mul.wide.s32 	%rd11, %r61, 8;
	add.s64 	%rd12, %rd1, %rd11;
	ld.global.f64 	%fd18, [%rd12];
	fma.rn.f64 	%fd19, %fd17, %fd18, %fd141;
	ld.global.f64 	%fd20, [%rd67+-24];
	add.s64 	%rd14, %rd12, %rd13;
	ld.global.f64 	%fd21, [%rd14];
	fma.rn.f64 	%fd22, %fd20, %fd21, %fd19;
	ld.global.f64 	%fd23, [%rd67+-16];
	add.s64 	%rd15, %rd14, %rd13;
	ld.global.f64 	%fd24, [%rd15];
	fma.rn.f64 	%fd25, %fd23, %fd24, %fd22;
	ld.global.f64 	%fd26, [%rd67+-8];
	add.s64 	%rd16, %rd15, %rd13;
	ld.global.f64 	%fd27, [%rd16];
	fma.rn.f64 	%fd28, %fd26, %fd27, %fd25;
	ld.global.f64 	%fd29, [%rd67];
	add.s64 	%rd17, %rd16, %rd13;
	ld.global.f64 	%fd30, [%rd17];
	fma.rn.f64 	%fd31, %fd29, %fd30, %fd28;
	ld.global.f64 	%fd32, [%rd67+8];
	add.s64 	%rd18, %rd17, %rd13;
	ld.global.f64 	%fd33, [%rd18];
	fma.rn.f64 	%fd34, %fd32, %fd33, %fd31;
	ld.global.f64 	%fd35, [%rd67+16];
	add.s64 	%rd19, %rd18, %rd13;
	ld.global.f64 	%fd36, [%rd19];
	fma.rn.f64 	%fd37, %fd35, %fd36, %fd34;
	ld.global.f64 	%fd38, [%rd67+24];
	add.s64 	%rd20, %rd19, %rd13;
	ld.global.f64 	%fd39, [%rd20];
	fma.rn.f64 	%fd141, %fd38, %fd39, %fd37;
	add.s32 	%r62, %r62, 8;
	add.s32 	%r61, %r61, %r7;
	add.s64 	%rd67, %rd67, 64;
	setp.eq.s32 	%p6, %r62, 0;
	@%p6 bra 	$L__BB4_5;
	bra.uni 	$L__BB4_4;
$L__BB4_5:
	setp.eq.s32 	%p7, %r3, 0;
	@%p7 bra 	$L__BB4_13;
	and.b32  	%r9, %r2, 3;
	setp.lt.u32 	%p8, %r3, 4;
	@%p8 bra 	$L__BB4_8;
	mul.wide.u32 	%rd21, %r58, 8;
	add.s64 	%rd22, %rd2, %rd21;
	ld.global.f64 	%fd41, [%rd22];
	add.s32 	%r42, %r58, %r34;
	mad.lo.s32 	%r43, %r42, %r35, %r1;
	mul.wide.s32 	%rd23, %r43, 8;
	add.s64 	%rd24, %rd1, %rd23;
	ld.global.f64 	%fd42, [%rd24];
	fma.rn.f64 	%fd43, %fd41, %fd42, %fd141;
	ld.global.f64 	%fd44, [%rd22+8];
	mul.wide.s32 	%rd25, %r35, 8;
	add.s64 	%rd26, %rd24, %rd25;
	ld.global.f64 	%fd45, [%rd26];
	fma.rn.f64 	%fd46, %fd44, %fd45, %fd43;
	ld.global.f64 	%fd47, [%rd22+16];
	add.s64 	%rd27, %rd26, %rd25;
	ld.global.f64 	%fd48, [%rd27];
	fma.rn.f64 	%fd49, %fd47, %fd48, %fd46;
	ld.global.f64 	%fd50, [%rd22+24];
	add.s64 	%rd28, %rd27, %rd25;
	ld.global.f64 	%fd51, [%rd28];
	fma.rn.f64 	%fd141, %fd50, %fd51, %fd49;
	add.s32 	%r58, %r58, 4;
$L__BB4_8:
	setp.eq.s32 	%p9, %r9, 0;
	@%p9 bra 	$L__BB4_13;
	setp.eq.s32 	%p10, %r9, 1;
	@%p10 bra 	$L__BB4_11;
	mul.wide.u32 	%rd29, %r58, 8;
	add.s64 	%rd30, %rd2, %rd29;
	ld.global.f64 	%fd53, [%rd30];
	add.s32 	%r44, %r58, %r34;
	mad.lo.s32 	%r45, %r44, %r35, %r1;
	mul.wide.s32 	%rd31, %r45, 8;
	add.s64 	%rd32, %rd1, %rd31;
	ld.global.f64 	%fd54, [%rd32];
	fma.rn.f64 	%fd55, %fd53, %fd54, %fd141;
	ld.global.f64 	%fd56, [%rd30+8];
	mul.wide.s32 	%rd33, %r35, 8;
	add.s64 	%rd34, %rd32, %rd33;
	ld.global.f64 	%fd57, [%rd34];
	fma.rn.f64 	%fd141, %fd56, %fd57, %fd55;
	add.s32 	%r58, %r58, 2;
$L__BB4_11:
	and.b32  	%r46, %r2, 1;
	setp.eq.b32 	%p11, %r46, 1;
	not.pred 	%p12, %p11;
	@%p12 bra 	$L__BB4_13;
	mul.wide.u32 	%rd35, %r58, 8;
	add.s64 	%rd36, %rd2, %rd35;
	ld.global.f64 	%fd58, [%rd36];
	add.s32 	%r47, %r58, %r34;
	mad.lo.s32 	%r48, %r47, %r35, %r1;
	mul.wide.s32 	%rd37, %r48, 8;
	add.s64 	%rd38, %rd1, %rd37;
	ld.global.f64 	%fd59, [%rd38];
	fma.rn.f64 	%fd141, %fd58, %fd59, %fd141;
$L__BB4_13:
	setp.lt.s32 	%p13, %r2, 1;
	@%p13 bra 	$L__BB4_25;
	and.b32  	%r14, %r2, 7;
	sub.s32 	%r50, %r34, %r33;
	setp.gt.u32 	%p14, %r50, -8;
	mov.b32 	%r65, 0;
	@%p14 bra 	$L__BB4_17;
	and.b32  	%r65, %r2, 2147483640;
	neg.s32 	%r64, %r65;
	mad.lo.s32 	%r63, %r35, %r34, %r1;
	shl.b32 	%r18, %r35, 3;
	add.s64 	%rd68, %rd2, 32;
	mul.wide.s32 	%rd41, %r35, 8;
$L__BB4_16:
	.pragma "nounroll";
	ld.global.f64 	%fd60, [%rd68+-32];
	add.f64 	%fd61, %fd60, %fd60;
	mul.f64 	%fd62, %fd141, %fd61;
	mul.wide.s32 	%rd39, %r63, 8;
	add.s64 	%rd40, %rd1, %rd39;
	ld.global.f64 	%fd63, [%rd40];
	sub.f64 	%fd64, %fd63, %fd62;
	st.global.f64 	[%rd40], %fd64;
	ld.global.f64 	%fd65, [%rd68+-24];
	add.f64 	%fd66, %fd65, %fd65;
	mul.f64 	%fd67, %fd141, %fd66;
	add.s64 	%rd42, %rd40, %rd41;
	ld.global.f64 	%fd68, [%rd42];
	sub.f64 	%fd69, %fd68, %fd67;
	st.global.f64 	[%rd42], %fd69;
	ld.global.f64 	%fd70, [%rd68+-16];
	add.f64 	%fd71, %fd70, %fd70;
	mul.f64 	%fd72, %fd141, %fd71;
	add.s64 	%rd43, %rd42, %rd41;
	ld.global.f64 	%fd73, [%rd43];
	sub.f64 	%fd74, %fd73, %fd72;
	st.global.f64 	[%rd43], %fd74;
	ld.global.f64 	%fd75, [%rd68+-8];
	add.f64 	%fd76, %fd75, %fd75;
	mul.f64 	%fd77, %fd141, %fd76;
	add.s64 	%rd44, %rd43, %rd41;
	ld.global.f64 	%fd78, [%rd44];
	sub.f64 	%fd79, %fd78, %fd77;
	st.global.f64 	[%rd44], %fd79;
	ld.global.f64 	%fd80, [%rd68];
	add.f64 	%fd81, %fd80, %fd80;
	mul.f64 	%fd82, %fd141, %fd81;
	add.s64 	%rd45, %rd44, %rd41;
	ld.global.f64 	%fd83, [%rd45];
	sub.f64 	%fd84, %fd83, %fd82;
	st.global.f64 	[%rd45], %fd84;
	ld.global.f64 	%fd85, [%rd68+8];
	add.f64 	%fd86, %fd85, %fd85;
	mul.f64 	%fd87, %fd141, %fd86;
	add.s64 	%rd46, %rd45, %rd41;
	ld.global.f64 	%fd88, [%rd46];
	sub.f64 	%fd89, %fd88, %fd87;
	st.global.f64 	[%rd46], %fd89;
	ld.global.f64 	%fd90, [%rd68+16];
	add.f64 	%fd91, %fd90, %fd90;
	mul.f64 	%fd92, %fd141, %fd91;
	add.s64 	%rd47, %rd46, %rd41;
	ld.global.f64 	%fd93, [%rd47];
	sub.f64 	%fd94, %fd93, %fd92;
	st.global.f64 	[%rd47], %fd94;
	ld.global.f64 	%fd95, [%rd68+24];
	add.f64 	%fd96, %fd95, %fd95;
	mul.f64 	%fd97, %fd141, %fd96;
	add.s64 	%rd48, %rd47, %rd41;
	ld.global.f64 	%fd98, [%rd48];
	sub.f64 	%fd99, %fd98, %fd97;
	st.global.f64 	[%rd48], %fd99;
	add.s32 	%r64, %r64, 8;
	add.s32 	%r63, %r63, %r18;
	add.s64 	%rd68, %rd68, 64;
	setp.ne.s32 	%p15, %r64, 0;
	@%p15 bra 	$L__BB4_16;
$L__BB4_17:
	setp.eq.s32 	%p16, %r14, 0;
	@%p16 bra 	$L__BB4_25;
	and.b32  	%r28, %r2, 3;
	setp.lt.u32 	%p17, %r14, 4;
	@%p17 bra 	$L__BB4_20;
	mul.wide.u32 	%rd49, %r65, 8;
	add.s64 	%rd50, %rd2, %rd49;
	ld.global.f64 	%fd100, [%rd50];
	add.f64 	%fd101, %fd100, %fd100;
	mul.f64 	%fd102, %fd141, %fd101;
	add.s32 	%r51, %r65, %r34;
	mad.lo.s32 	%r52, %r51, %r35, %r1;
	mul.wide.s32 	%rd51, %r52, 8;
	add.s64 	%rd52, %rd1, %rd51;
	ld.global.f64 	%fd103, [%rd52];
	sub.f64 	%fd104, %fd103, %fd102;
	st.global.f64 	[%rd52], %fd104;
	ld.global.f64 	%fd105, [%rd50+8];
	add.f64 	%fd106, %fd105, %fd105;
	mul.f64 	%fd107, %fd141, %fd106;
	mul.wide.s32 	%rd53, %r35, 8;
	add.s64 	%rd54, %rd52, %rd53;
	ld.global.f64 	%fd108, [%rd54];
	sub.f64 	%fd109, %fd108, %fd107;
	st.global.f64 	[%rd54], %fd109;
	ld.global.f64 	%fd110, [%rd50+16];
	add.f64 	%fd111, %fd110, %fd110;
	mul.f64 	%fd112, %fd141, %fd111;
	add.s64 	%rd55, %rd54, %rd53;
	ld.global.f64 	%fd113, [%rd55];
	sub.f64 	%fd114, %fd113, %fd112;
	st.global.f64 	[%rd55], %fd114;
	ld.global.f64 	%fd115, [%rd50+24];
	add.f64 	%fd116, %fd115, %fd115;
	mul.f64 	%fd117, %fd141, %fd116;
	add.s64 	%rd56, %rd55, %rd53;
	ld.global.f64 	%fd118, [%rd56];
	sub.f64 	%fd119, %fd118, %fd117;
	st.global.f64 	[%rd56], %fd119;
	add.s32 	%r65, %r65, 4;
$L__BB4_20:
	setp.eq.s32 	%p18, %r28, 0;
	@%p18 bra 	$L__BB4_25;
	setp.eq.s32 	%p19, %r28, 1;
	@%p19 bra 	$L__BB4_23;
	mul.wide.u32 	%rd57, %r65, 8;
	add.s64 	%rd58, %rd2, %rd57;
	ld.global.f64 	%fd120, [%rd58];
	add.f64 	%fd121, %fd120, %fd120;
	mul.f64 	%fd122, %fd141, %fd121;
	add.s32 	%r53, %r65, %r34;
	mad.lo.s32 	%r54, %r53, %r35, %r1;
	mul.wide.s32 	%rd59, %r54, 8;
	add.s64 	%rd60, %rd1, %rd59;
	ld.global.f64 	%fd123, [%rd60];
	sub.f64 	%fd124, %fd123, %fd122;
	st.global.f64 	[%rd60], %fd124;
	ld.global.f64 	%fd125, [%rd58+8];
	add.f64 	%fd126, %fd125, %fd125;
	mul.f64 	%fd127, %fd141, %fd126;
	mul.wide.s32 	%rd61, %r35, 8;
	add.s64 	%rd62, %rd60, %rd61;
	ld.global.f64 	%fd128, [%rd62];
	sub.f64 	%fd129, %fd128, %fd127;
	st.global.f64 	[%rd62], %fd129;
	add.s32 	%r65, %r65, 2;
$L__BB4_23:
	and.b32  	%r55, %r2, 1;
	setp.eq.b32 	%p20, %r55, 1;
	not.pred 	%p21, %p20;
	@%p21 bra 	$L__BB4_25;
	mul.wide.u32 	%rd63, %r65, 8;
	add.s64 	%rd64, %rd2, %rd63;
	ld.global.f64 	%fd130, [%rd64];
	add.f64 	%fd131, %fd130, %fd130;
	mul.f64 	%fd132, %fd141, %fd131;
	add.s32 	%r56, %r65, %r34;
	mad.lo.s32 	%r57, %r56, %r35, %r1;
	mul.wide.s32 	%rd65, %r57, 8;
	add.s64 	%rd66, %rd1, %rd65;
	ld.global.f64 	%fd133, [%rd66];
	sub.f64 	%fd134, %fd133, %fd132;
	st.global.f64 	[%rd66], %fd134;
$L__BB4_25:
	ret;

}
	// .globl	_Z13updateUMatrixPdS_iii
.visible .entry _Z13updateUMatrixPdS_iii(
	.param .u64 .ptr .align 1 _Z13updateUMatrixPdS_iii_param_0,
	.param .u64 .ptr .align 1 _Z13updateUMatrixPdS_iii_param_1,
	.param .u32 _Z13updateUMatrixPdS_iii_param_2,
	.param .u32 _Z13updateUMatrixPdS_iii_param_3,
	.param .u32 _Z13updateUMatrixPdS_iii_param_4
)
{
	.reg .pred 	%p<20>;
	.reg .b32 	%r<77>;
	.reg .b64 	%rd<49>;
	.reg .b64 	%fd<231>;

	ld.param.u64 	%rd17, [_Z13updateUMatrixPdS_iii_param_0];
	ld.param.u64 	%rd18, [_Z13updateUMatrixPdS_iii_param_1];
	ld.param.u32 	%r47, [_Z13updateUMatrixPdS_iii_param_2];
	ld.param.u32 	%r48, [_Z13updateUMatrixPdS_iii_param_3];
	ld.param.u32 	%r49, [_Z13updateUMatrixPdS_iii_param_4];
	cvta.to.global.u64 	%rd1, %rd17;
	cvta.to.global.u64 	%rd2, %rd18;
	mov.u32 	%r50, %ctaid.x;
	mov.u32 	%r51, %ntid.x;
	mov.u32 	%r52, %tid.x;
	mad.lo.s32 	%r1, %r50, %r51, %r52;
	setp.ge.s32 	%p1, %r1, %r47;
	@%p1 bra 	$L__BB5_28;
	sub.s32 	%r2, %r47, %r48;
	setp.lt.s32 	%p2, %r2, 1;
	mov.f64 	%fd229, 0d0000000000000000;
	@%p2 bra 	$L__BB5_15;
	mul.lo.s32 	%r3, %r49, %r1;
	add.s32 	%r4, %r3, %r48;
	and.b32  	%r5, %r2, 15;
	sub.s32 	%r54, %r48, %r47;
	setp.gt.u32 	%p3, %r54, -16;
	mov.f64 	%fd228, 0d0000000000000000;
	mov.b32 	%r63, 0;
	@%p3 bra 	$L__BB5_5;
	and.b32  	%r63, %r2, 2147483632;
	neg.s32 	%r69, %r63;
	add.s64 	%rd3, %rd1, 64;
	add.s64 	%rd46, %rd2, 64;
	mov.f64 	%fd228, 0d0000000000000000;
	mov.u32 	%r68, %r4;
$L__BB5_4:
	.pragma "nounroll";
	mul.wide.s32 	%rd19, %r68, 8;
	add.s64 	%rd20, %rd3, %rd19;
	ld.global.f64 	%fd20, [%rd20+-64];
	ld.global.f64 	%fd21, [%rd46+-64];
	fma.rn.f64 	%fd22, %fd20, %fd21, %fd228;
	ld.global.f64 	%fd23, [%rd20+-56];
	ld.global.f64 	%fd24, [%rd46+-56];
	fma.rn.f64 	%fd25, %fd23, %fd24, %fd22;
	ld.global.f64 	%fd26, [%rd20+-48];
	ld.global.f64 	%fd27, [%rd46+-48];
	fma.rn.f64 	%fd28, %fd26, %fd27, %fd25;
	ld.global.f64 	%fd29, [%rd20+-40];
	ld.global.f64 	%fd30, [%rd46+-40];
	fma.rn.f64 	%fd31, %fd29, %fd30, %fd28;
	ld.global.f64 	%fd32, [%rd20+-32];
	ld.global.f64 	%fd33, [%rd46+-32];
	fma.rn.f64 	%fd34, %fd32, %fd33, %fd31;
	ld.global.f64 	%fd35, [%rd20+-24];
	ld.global.f64 	%fd36, [%rd46+-24];
	fma.rn.f64 	%fd37, %fd35, %fd36, %fd34;
	ld.global.f64 	%fd38, [%rd20+-16];
	ld.global.f64 	%fd39, [%rd46+-16];
	fma.rn.f64 	%fd40, %fd38, %fd39, %fd37;
	ld.global.f64 	%fd41, [%rd20+-8];
	ld.global.f64 	%fd42, [%rd46+-8];
	fma.rn.f64 	%fd43, %fd41, %fd42, %fd40;
	ld.global.f64 	%fd44, [%rd20];
	ld.global.f64 	%fd45, [%rd46];
	fma.rn.f64 	%fd46, %fd44, %fd45, %fd43;
	ld.global.f64 	%fd47, [%rd20+8];
	ld.global.f64 	%fd48, [%rd46+8];
	fma.rn.f64 	%fd49, %fd47, %fd48, %fd46;
	ld.global.f64 	%fd50, [%rd20+16];
	ld.global.f64 	%fd51, [%rd46+16];
	fma.rn.f64 	%fd52, %fd50, %fd51, %fd49;
	ld.global.f64 	%fd53, [%rd20+24];
	ld.global.f64 	%fd54, [%rd46+24];
	fma.rn.f64 	%fd55, %fd53, %fd54, %fd52;
	ld.global.f64 	%fd56, [%rd20+32];
	ld.global.f64 	%fd57, [%rd46+32];
	fma.rn.f64 	%fd58, %fd56, %fd57, %fd55;
	ld.global.f64 	%fd59, [%rd20+40];
	ld.global.f64 	%fd60, [%rd46+40];
	fma.rn.f64 	%fd61, %fd59, %fd60, %fd58;
	ld.global.f64 	%fd62, [%rd20+48];
	ld.global.f64 	%fd63, [%rd46+48];
	fma.rn.f64 	%fd64, %fd62, %fd63, %fd61;
	ld.global.f64 	%fd65, [%rd20+56];
	ld.global.f64 	%fd66, [%rd46+56];
	fma.rn.f64 	%fd228, %fd65, %fd66, %fd64;
	add.s32 	%r69, %r69, 16;
	add.s32 	%r68, %r68, 16;
	add.s64 	%rd46, %rd46, 128;
	setp.eq.s32 	%p4, %r69, 0;
	@%p4 bra 	$L__BB5_5;
	bra.uni 	$L__BB5_4;
$L__BB5_5:
	setp.eq.s32 	%p5, %r5, 0;
	@%p5 bra 	$L__BB5_14;
	and.b32  	%r9, %r2, 7;
	setp.lt.u32 	%p6, %r5, 8;
	@%p6 bra 	$L__BB5_8;
	add.s32 	%r55, %r4, %r63;
	mul.wide.s32 	%rd21, %r55, 8;
	add.s64 	%rd22, %rd1, %rd21;
	ld.global.f64 	%fd68, [%rd22];
	mul.wide.u32 	%rd23, %r63, 8;
	add.s64 	%rd24, %rd2, %rd23;
	ld.global.f64 	%fd69, [%rd24];
	fma.rn.f64 	%fd70, %fd68, %fd69, %fd228;
	ld.global.f64 	%fd71, [%rd22+8];
	ld.global.f64 	%fd72, [%rd24+8];
	fma.rn.f64 	%fd73, %fd71, %fd72, %fd70;
	ld.global.f64 	%fd74, [%rd22+16];
	ld.global.f64 	%fd75, [%rd24+16];
	fma.rn.f64 	%fd76, %fd74, %fd75, %fd73;
	ld.global.f64 	%fd77, [%rd22+24];
	ld.global.f64 	%fd78, [%rd24+24];
	fma.rn.f64 	%fd79, %fd77, %fd78, %fd76;
	ld.global.f64 	%fd80, [%rd22+32];
	ld.global.f64 	%fd81, [%rd24+32];
	fma.rn.f64 	%fd82, %fd80, %fd81, %fd79;
	ld.global.f64 	%fd83, [%rd22+40];
	ld.global.f64 	%fd84, [%rd24+40];
	fma.rn.f64 	%fd85, %fd83, %fd84, %fd82;
	ld.global.f64 	%fd86, [%rd22+48];
	ld.global.f64 	%fd87, [%rd24+48];
	fma.rn.f64 	%fd88, %fd86, %fd87, %fd85;
	ld.global.f64 	%fd89, [%rd22+56];
	ld.global.f64 	%fd90, [%rd24+56];
	fma.rn.f64 	%fd228, %fd89, %fd90, %fd88;
	add.s32 	%r63, %r63, 8;
$L__BB5_8:
	setp.eq.s32 	%p7, %r9, 0;
	@%p7 bra 	$L__BB5_14;
	and.b32  	%r12, %r2, 3;
	setp.lt.u32 	%p8, %r9, 4;
	@%p8 bra 	$L__BB5_11;
	add.s32 	%r56, %r4, %r63;
	mul.wide.s32 	%rd25, %r56, 8;
	add.s64 	%rd26, %rd1, %rd25;
	ld.global.f64 	%fd92, [%rd26];
	mul.wide.u32 	%rd27, %r63, 8;
	add.s64 	%rd28, %rd2, %rd27;
	ld.global.f64 	%fd93, [%rd28];
	fma.rn.f64 	%fd94, %fd92, %fd93, %fd228;
	ld.global.f64 	%fd95, [%rd26+8];
	ld.global.f64 	%fd96, [%rd28+8];
	fma.rn.f64 	%fd97, %fd95, %fd96, %fd94;
	ld.global.f64 	%fd98, [%rd26+16];
	ld.global.f64 	%fd99, [%rd28+16];
	fma.rn.f64 	%fd100, %fd98, %fd99, %fd97;
	ld.global.f64 	%fd101, [%rd26+24];
	ld.global.f64 	%fd102, [%rd28+24];
	fma.rn.f64 	%fd228, %fd101, %fd102, %fd100;
	add.s32 	%r63, %r63, 4;
$L__BB5_11:
	setp.eq.s32 	%p9, %r12, 0;
	@%p9 bra 	$L__BB5_14;
	mul.wide.u32 	%rd29, %r63, 8;
	add.s64 	%rd45, %rd2, %rd29;
	add.s32 	%r57, %r63, %r48;
	add.s32 	%r67, %r57, %r3;
	neg.s32 	%r66, %r12;
$L__BB5_13:
	.pragma "nounroll";
	mul.wide.s32 	%rd30, %r67, 8;
	add.s64 	%rd31, %rd1, %rd30;
	ld.global.f64 	%fd103, [%rd31];
	ld.global.f64 	%fd104, [%rd45];
	fma.rn.f64 	%fd228, %fd103, %fd104, %fd228;
	add.s64 	%rd45, %rd45, 8;
	add.s32 	%r67, %r67, 1;
	add.s32 	%r66, %r66, 1;
	setp.ne.s32 	%p10, %r66, 0;
	@%p10 bra 	$L__BB5_13;
$L__BB5_14:
	add.f64 	%fd229, %fd228, %fd228;
$L__BB5_15:
	setp.lt.s32 	%p11, %r2, 1;
	@%p11 bra 	$L__BB5_28;
	mul.lo.s32 	%r21, %r49, %r1;
	add.s32 	%r22, %r21, %r48;
	and.b32  	%r23, %r2, 15;
	sub.s32 	%r59, %r48, %r47;
	setp.gt.u32 	%p12, %r59, -16;
	mov.b32 	%r72, 0;
	@%p12 bra 	$L__BB5_19;
	and.b32  	%r72, %r2, 2147483632;
	neg.s32 	%r71, %r72;
	add.s64 	%rd8, %rd1, 64;
	add.s64 	%rd47, %rd2, 64;
	mov.u32 	%r70, %r22;
$L__BB5_18:
	.pragma "nounroll";
	mul.wide.s32 	%rd32, %r70, 8;
	add.s64 	%rd33, %rd8, %rd32;
	ld.global.f64 	%fd105, [%rd47+-64];
	mul.f64 	%fd106, %fd229, %fd105;
	ld.global.f64 	%fd107, [%rd33+-64];
	sub.f64 	%fd108, %fd107, %fd106;
	st.global.f64 	[%rd33+-64], %fd108;
	ld.global.f64 	%fd109, [%rd47+-56];
	mul.f64 	%fd110, %fd229, %fd109;
	ld.global.f64 	%fd111, [%rd33+-56];
	sub.f64 	%fd112, %fd111, %fd110;
	st.global.f64 	[%rd33+-56], %fd112;
	ld.global.f64 	%fd113, [%rd47+-48];
	mul.f64 	%fd114, %fd229, %fd113;
	ld.global.f64 	%fd115, [%rd33+-48];
	sub.f64 	%fd116, %fd115, %fd114;
	st.global.f64 	[%rd33+-48], %fd116;
	ld.global.f64 	%fd117, [%rd47+-40];
	mul.f64 	%fd118, %fd229, %fd117;
	ld.global.f64 	%fd119, [%rd33+-40];
	sub.f64 	%fd120, %fd119, %fd118;
	st.global.f64 	[%rd33+-40], %fd120;
	ld.global.f64 	%fd121, [%rd47+-32];
	mul.f64 	%fd122, %fd229, %fd121;
	ld.global.f64 	%fd123, [%rd33+-32];
	sub.f64 	%fd124, %fd123, %fd122;
	st.global.f64 	[%rd33+-32], %fd124;
	ld.global.f64 	%fd125, [%rd47+-24];
	mul.f64 	%fd126, %fd229, %fd125;
	ld.global.f64 	%fd127, [%rd33+-24];
	sub.f64 	%fd128, %fd127, %fd126;
	st.global.f64 	[%rd33+-24], %fd128;
	ld.global.f64 	%fd129, [%rd47+-16];
	mul.f64 	%fd130, %fd229, %fd129;
	ld.global.f64 	%fd131, [%rd33+-16];
	sub.f64 	%fd132, %fd131, %fd130;
	st.global.f64 	[%rd33+-16], %fd132;
	ld.global.f64 	%fd133, [%rd47+-8];
	mul.f64 	%fd134, %fd229, %fd133;
	ld.global.f64 	%fd135, [%rd33+-8];
	sub.f64 	%fd136, %fd135, %fd134;
	st.global.f64 	[%rd33+-8], %fd136;
	ld.global.f64 	%fd137, [%rd47];
	mul.f64 	%fd138, %fd229, %fd137;
	ld.global.f64 	%fd139, [%rd33];
	sub.f64 	%fd140, %fd139, %fd138;
	st.global.f64 	[%rd33], %fd140;
	ld.global.f64 	%fd141, [%rd47+8];
	mul.f64 	%fd142, %fd229, %fd141;
	ld.global.f64 	%fd143, [%rd33+8];
	sub.f64 	%fd144, %fd143, %fd142;
	st.global.f64 	[%rd33+8], %fd144;
	ld.global.f64 	%fd145, [%rd47+16];
	mul.f64 	%fd146, %fd229, %fd145;
	ld.global.f64 	%fd147, [%rd33+16];
	sub.f64 	%fd148, %fd147, %fd146;
	st.global.f64 	[%rd33+16], %fd148;
	ld.global.f64 	%fd149, [%rd47+24];
	mul.f64 	%fd150, %fd229, %fd149;
	ld.global.f64 	%fd151, [%rd33+24];
	sub.f64 	%fd152, %fd151, %fd150;
	st.global.f64 	[%rd33+24], %fd152;
	ld.global.f64 	%fd153, [%rd47+32];
	mul.f64 	%fd154, %fd229, %fd153;
	ld.global.f64 	%fd155, [%rd33+32];
	sub.f64 	%fd156, %fd155, %fd154;
	st.global.f64 	[%rd33+32], %fd156;
	ld.global.f64 	%fd157, [%rd47+40];
	mul.f64 	%fd158, %fd229, %fd157;
	ld.global.f64 	%fd159, [%rd33+40];
	sub.f64 	%fd160, %fd159, %fd158;
	st.global.f64 	[%rd33+40], %fd160;
	ld.global.f64 	%fd161, [%rd47+48];
	mul.f64 	%fd162, %fd229, %fd161;
	ld.global.f64 	%fd163, [%rd33+48];
	sub.f64 	%fd164, %fd163, %fd162;
	st.global.f64 	[%rd33+48], %fd164;
	ld.global.f64 	%fd165, [%rd47+56];
	mul.f64 	%fd166, %fd229, %fd165;
	ld.global.f64 	%fd167, [%rd33+56];
	sub.f64 	%fd168, %fd167, %fd166;
	st.global.f64 	[%rd33+56], %fd168;
	add.s32 	%r71, %r71, 16;
	add.s32 	%r70, %r70, 16;
	add.s64 	%rd47, %rd47, 128;
	setp.ne.s32 	%p13, %r71, 0;
	@%p13 bra 	$L__BB5_18;
$L__BB5_19:
	setp.eq.s32 	%p14, %r23, 0;
	@%p14 bra 	$L__BB5_28;
	and.b32  	%r35, %r2, 7;
	setp.lt.u32 	%p15, %r23, 8;
	@%p15 bra 	$L__BB5_22;
	mul.wide.u32 	%rd34, %r72, 8;
	add.s64 	%rd35, %rd2, %rd34;
	ld.global.f64 	%fd169, [%rd35];
	mul.f64 	%fd170, %fd229, %fd169;
	add.s32 	%r60, %r22, %r72;
	mul.wide.s32 	%rd36, %r60, 8;
	add.s64 	%rd37, %rd1, %rd36;
	ld.global.f64 	%fd171, [%rd37];
	sub.f64 	%fd172, %fd171, %fd170;
	st.global.f64 	[%rd37], %fd172;
	ld.global.f64 	%fd173, [%rd35+8];
	mul.f64 	%fd174, %fd229, %fd173;
	ld.global.f64 	%fd175, [%rd37+8];
	sub.f64 	%fd176, %fd175, %fd174;
	st.global.f64 	[%rd37+8], %fd176;
	ld.global.f64 	%fd177, [%rd35+16];
	mul.f64 	%fd178, %fd229, %fd177;
	ld.global.f64 	%fd179, [%rd37+16];
	sub.f64 	%fd180, %fd179, %fd178;
	st.global.f64 	[%rd37+16], %fd180;
	ld.global.f64 	%fd181, [%rd35+24];
	mul.f64 	%fd182, %fd229, %fd181;
	ld.global.f64 	%fd183, [%rd37+24];
	sub.f64 	%fd184, %fd183, %fd182;
	st.global.f64 	[%rd37+24], %fd184;
	ld.global.f64 	%fd185, [%rd35+32];
	mul.f64 	%fd186, %fd229, %fd185;
	ld.global.f64 	%fd187, [%rd37+32];
	sub.f64 	%fd188, %fd187, %fd186;
	st.global.f64 	[%rd37+32], %fd188;
	ld.global.f64 	%fd189, [%rd35+40];
	mul.f64 	%fd190, %fd229, %fd189;
	ld.global.f64 	%fd191, [%rd37+40];
	sub.f64 	%fd192, %fd191, %fd190;
	st.global.f64 	[%rd37+40], %fd192;
	ld.global.f64 	%fd193, [%rd35+48];
	mul.f64 	%fd194, %fd229, %fd193;
	ld.global.f64 	%fd195, [%rd37+48];
	sub.f64 	%fd196, %fd195, %fd194;
	st.global.f64 	[%rd37+48], %fd196;
	ld.global.f64 	%fd197, [%rd35+56];
	mul.f64 	%fd198, %fd229, %fd197;
	ld.global.f64 	%fd199, [%rd37+56];
	sub.f64 	%fd200, %fd199, %fd198;
	st.global.f64 	[%rd37+56], %fd200;
	add.s32 	%r72, %r72, 8;
$L__BB5_22:
	setp.eq.s32 	%p16, %r35, 0;
	@%p16 bra 	$L__BB5_28;
	and.b32  	%r38, %r2, 3;
	setp.lt.u32 	%p17, %r35, 4;
	@%p17 bra 	$L__BB5_25;
	mul.wide.u32 	%rd38, %r72, 8;
	add.s64 	%rd39, %rd2, %rd38;
	ld.global.f64 	%fd201, [%rd39];
	mul.f64 	%fd202, %fd229, %fd201;
	add.s32 	%r61, %r22, %r72;
	mul.wide.s32 	%rd40, %r61, 8;
	add.s64 	%rd41, %rd1, %rd40;
	ld.global.f64 	%fd203, [%rd41];
	sub.f64 	%fd204, %fd203, %fd202;
	st.global.f64 	[%rd41], %fd204;
	ld.global.f64 	%fd205, [%rd39+8];
	mul.f64 	%fd206, %fd229, %fd205;
	ld.global.f64 	%fd207, [%rd41+8];
	sub.f64 	%fd208, %fd207, %fd206;
	st.global.f64 	[%rd41+8], %fd208;
	ld.global.f64 	%fd209, [%rd39+16];
	mul.f64 	%fd210, %fd229, %fd209;
	ld.global.f64 	%fd211, [%rd41+16];
	sub.f64 	%fd212, %fd211, %fd210;
	st.global.f64 	[%rd41+16], %fd212;
	ld.global.f64 	%fd213, [%rd39+24];
	mul.f64 	%fd214, %fd229, %fd213;
	ld.global.f64 	%fd215, [%rd41+24];
	sub.f64 	%fd216, %fd215, %fd214;
	st.global.f64 	[%rd41+24], %fd216;
	add.s32 	%r72, %r72, 4;
$L__BB5_25:
	setp.eq.s32 	%p18, %r38, 0;
	@%p18 bra 	$L__BB5_28;
	add.s32 	%r62, %r72, %r48;
	add.s32 	%r76, %r62, %r21;
	mul.wide.u32 	%rd42, %r72, 8;
	add.s64 	%rd48, %rd2, %rd42;
	neg.s32 	%r75, %r38;
$L__BB5_27:
	.pragma "nounroll";
	mul.wide.s32 	%rd43, %r76, 8;
	add.s64 	%rd44, %rd1, %rd43;
	ld.global.f64 	%fd217, [%rd48];
	mul.f64 	%fd218, %fd229, %fd217;
	ld.global.f64 	%fd219, [%rd44];
	sub.f64 	%fd220, %fd219, %fd218;
	st.global.f64 	[%rd44], %fd220;
	add.s32 	%r76, %r76, 1;
	add.s64 	%rd48, %rd48, 8;
	add.s32 	%r75, %r75, 1;
	setp.ne.s32 	%p19, %r75, 0;
	@%p19 bra 	$L__BB5_27;
$L__BB5_28:
	ret;

}
	// .globl	_Z22applyHouseholderToRowsPdS_iiii
.visible .entry _Z22applyHouseholderToRowsPdS_iiii(
	.param .u64 .ptr .align 1 _Z22applyHouseholderToRowsPdS_iiii_param_0,
	.param .u64 .ptr .align 1 _Z22applyHouseholderToRowsPdS_iiii_param_1,
	.param .u32 _Z22applyHouseholderToRowsPdS_iiii_param_2,
	.param .u32 _Z22applyHouseholderToRowsPdS_iiii_param_3,
	.param .u32 _Z22applyHouseholderToRowsPdS_iiii_param_4,
	.param .u32 _Z22applyHouseholderToRowsPdS_iiii_param_5
)
{
	.reg .pred 	%p<20>;
	.reg .b32 	%r<89>;
	.reg .b64 	%rd<49>;
	.reg .b64 	%fd<231>;

	ld.param.u64 	%rd17, [_Z22applyHouseholderToRowsPdS_iiii_param_0];
	ld.param.u64 	%rd18, [_Z22applyHouseholderToRowsPdS_iiii_param_1];
	ld.param.u32 	%r52, [_Z22applyHouseholderToRowsPdS_iiii_param_2];
	ld.param.u32 	%r49, [_Z22applyHouseholderToRowsPdS_iiii_param_3];
	ld.param.u32 	%r50, [_Z22applyHouseholderToRowsPdS_iiii_param_4];
	ld.param.u32 	%r51, [_Z22applyHouseholderToRowsPdS_iiii_param_5];
	cvta.to.global.u64 	%rd1, %rd17;
	cvta.to.global.u64 	%rd2, %rd18;
	mov.u32 	%r53, %ctaid.x;
	mov.u32 	%r54, %ntid.x;
	mov.u32 	%r55, %tid.x;
	mad.lo.s32 	%r1, %r53, %r54, %r55;
	setp.ge.s32 	%p1, %r1, %r52;
	@%p1 bra 	$L__BB6_28;
	not.b32 	%r56, %r50;
	add.s32 	%r2, %r49, %r56;
	setp.lt.s32 	%p2, %r2, 1;
	mov.f64 	%fd229, 0d0000000000000000;
	@%p2 bra 	$L__BB6_15;
	mul.lo.s32 	%r3, %r51, %r1;
	add.s32 	%r58, %r50, %r3;
	add.s32 	%r4, %r58, 1;
	sub.s32 	%r59, %r49, %r50;
	add.s32 	%r60, %r59, -2;
	and.b32  	%r5, %r2, 15;
	setp.lt.u32 	%p3, %r60, 15;
	mov.f64 	%fd228, 0d0000000000000000;
	mov.b32 	%r75, 0;
	@%p3 bra 	$L__BB6_5;
	and.b32  	%r75, %r2, 2147483632;
	neg.s32 	%r81, %r75;
	add.s64 	%rd3, %rd1, 64;
	add.s64 	%rd46, %rd2, 64;
	mov.f64 	%fd228, 0d0000000000000000;
	mov.u32 	%r80, %r4;
$L__BB6_4:
	.pragma "nounroll";
	mul.wide.s32 	%rd19, %r80, 8;
	add.s64 	%rd20, %rd3, %rd19;
	ld.global.f64 	%fd20, [%rd20+-64];
	ld.global.f64 	%fd21, [%rd46+-64];
	fma.rn.f64 	%fd22, %fd20, %fd21, %fd228;
	ld.global.f64 	%fd23, [%rd20+-56];
	ld.global.f64 	%fd24, [%rd46+-56];
	fma.rn.f64 	%fd25, %fd23, %fd24, %fd22;
	ld.global.f64 	%fd26, [%rd20+-48];
	ld.global.f64 	%fd27, [%rd46+-48];
	fma.rn.f64 	%fd28, %fd26, %fd27, %fd25;
	ld.global.f64 	%fd29, [%rd20+-40];
	ld.global.f64 	%fd30, [%rd46+-40];
	fma.rn.f64 	%fd31, %fd29, %fd30, %fd28;
	ld.global.f64 	%fd32, [%rd20+-32];
	ld.global.f64 	%fd33, [%rd46+-32];
	fma.rn.f64 	%fd34, %fd32, %fd33, %fd31;
	ld.global.f64 	%fd35, [%rd20+-24];
	ld.global.f64 	%fd36, [%rd46+-24];
	fma.rn.f64 	%fd37, %fd35, %fd36, %fd34;
	ld.global.f64 	%fd38, [%rd20+-16];
	ld.global.f64 	%fd39, [%rd46+-16];
	fma.rn.f64 	%fd40, %fd38, %fd39, %fd37;
	ld.global.f64 	%fd41, [%rd20+-8];
	ld.global.f64 	%fd42, [%rd46+-8];
	fma.rn.f64 	%fd43, %fd41, %fd42, %fd40;
	ld.global.f64 	%fd44, [%rd20];
	ld.global.f64 	%fd45, [%rd46];
	fma.rn.f64 	%fd46, %fd44, %fd45, %fd43;
	ld.global.f64 	%fd47, [%rd20+8];
	ld.global.f64 	%fd48, [%rd46+8];
	fma.rn.f64 	%fd49, %fd47, %fd48, %fd46;
	ld.global.f64 	%fd50, [%rd20+16];
	ld.global.f64 	%fd51, [%rd46+16];
	fma.rn.f64 	%fd52, %fd50, %fd51, %fd49;
	ld.global.f64 	%fd53, [%rd20+24];
	ld.global.f64 	%fd54, [%rd46+24];
	fma.rn.f64 	%fd55, %fd53, %fd54, %fd52;
	ld.global.f64 	%fd56, [%rd20+32];
	ld.global.f64 	%fd57, [%rd46+32];
	fma.rn.f64 	%fd58, %fd56, %fd57, %fd55;
	ld.global.f64 	%fd59, [%rd20+40];
	ld.global.f64 	%fd60, [%rd46+40];
	fma.rn.f64 	%fd61, %fd59, %fd60, %fd58;
	ld.global.f64 	%fd62, [%rd20+48];
	ld.global.f64 	%fd63, [%rd46+48];
	fma.rn.f64 	%fd64, %fd62, %fd63, %fd61;
	ld.global.f64 	%fd65, [%rd20+56];
	ld.global.f64 	%fd66, [%rd46+56];
	fma.rn.f64 	%fd228, %fd65, %fd66, %fd64;
	add.s32 	%r81, %r81, 16;
	add.s32 	%r80, %r80, 16;
	add.s64 	%rd46, %rd46, 128;
	setp.eq.s32 	%p4, %r81, 0;
	@%p4 bra 	$L__BB6_5;
	bra.uni 	$L__BB6_4;
$L__BB6_5:
	setp.eq.s32 	%p5, %r5, 0;
	@%p5 bra 	$L__BB6_14;
	and.b32  	%r10, %r2, 7;
	setp.lt.u32 	%p6, %r5, 8;
	@%p6 bra 	$L__BB6_8;
	add.s32 	%r62, %r4, %r75;
	mul.wide.s32 	%rd21, %r62, 8;
	add.s64 	%rd22, %rd1, %rd21;
	ld.global.f64 	%fd68, [%rd22];
	mul.wide.u32 	%rd23, %r75, 8;
	add.s64 	%rd24, %rd2, %rd23;
	ld.global.f64 	%fd69, [%rd24];
	fma.rn.f64 	%fd70, %fd68, %fd69, %fd228;
	ld.global.f64 	%fd71, [%rd22+8];
	ld.global.f64 	%fd72, [%rd24+8];
	fma.rn.f64 	%fd73, %fd71, %fd72, %fd70;
	ld.global.f64 	%fd74, [%rd22+16];
	ld.global.f64 	%fd75, [%rd24+16];
	fma.rn.f64 	%fd76, %fd74, %fd75, %fd73;
	ld.global.f64 	%fd77, [%rd22+24];
	ld.global.f64 	%fd78, [%rd24+24];
	fma.rn.f64 	%fd79, %fd77, %fd78, %fd76;
	ld.global.f64 	%fd80, [%rd22+32];
	ld.global.f64 	%fd81, [%rd24+32];
	fma.rn.f64 	%fd82, %fd80, %fd81, %fd79;
	ld.global.f64 	%fd83, [%rd22+40];
	ld.global.f64 	%fd84, [%rd24+40];
	fma.rn.f64 	%fd85, %fd83, %fd84, %fd82;
	ld.global.f64 	%fd86, [%rd22+48];
	ld.global.f64 	%fd87, [%rd24+48];
	fma.rn.f64 	%fd88, %fd86, %fd87, %fd85;
	ld.global.f64 	%fd89, [%rd22+56];
	ld.global.f64 	%fd90, [%rd24+56];
	fma.rn.f64 	%fd228, %fd89, %fd90, %fd88;
	add.s32 	%r75, %r75, 8;
$L__BB6_8:
	setp.eq.s32 	%p7, %r10, 0;
	@%p7 bra 	$L__BB6_14;
	and.b32  	%r13, %r2, 3;
	setp.lt.u32 	%p8, %r10, 4;
	@%p8 bra 	$L__BB6_11;
	add.s32 	%r63, %r4, %r75;
	mul.wide.s32 	%rd25, %r63, 8;
	add.s64 	%rd26, %rd1, %rd25;
	ld.global.f64 	%fd92, [%rd26];
	mul.wide.u32 	%rd27, %r75, 8;
	add.s64 	%rd28, %rd2, %rd27;
	ld.global.f64 	%fd93, [%rd28];
	fma.rn.f64 	%fd94, %fd92, %fd93, %fd228;
	ld.global.f64 	%fd95, [%rd26+8];
	ld.global.f64 	%fd96, [%rd28+8];
	fma.rn.f64 	%fd97, %fd95, %fd96, %fd94;
	ld.global.f64 	%fd98, [%rd26+16];
	ld.global.f64 	%fd99, [%rd28+16];
	fma.rn.f64 	%fd100, %fd98, %fd99, %fd97;
	ld.global.f64 	%fd101, [%rd26+24];
	ld.global.f64 	%fd102, [%rd28+24];
	fma.rn.f64 	%fd228, %fd101, %fd102, %fd100;
	add.s32 	%r75, %r75, 4;
$L__BB6_11:
	setp.eq.s32 	%p9, %r13, 0;
	@%p9 bra 	$L__BB6_14;
	mul.wide.u32 	%rd29, %r75, 8;
	add.s64 	%rd45, %rd2, %rd29;
	add.s32 	%r64, %r75, %r50;
	add.s32 	%r65, %r64, %r3;
	add.s32 	%r79, %r65, 1;
	neg.s32 	%r78, %r13;
$L__BB6_13:
	.pragma "nounroll";
	mul.wide.s32 	%rd30, %r79, 8;
	add.s64 	%rd31, %rd1, %rd30;
	ld.global.f64 	%fd103, [%rd31];
	ld.global.f64 	%fd104, [%rd45];
	fma.rn.f64 	%fd228, %fd103, %fd104, %fd228;
	add.s64 	%rd45, %rd45, 8;
	add.s32 	%r79, %r79, 1;
	add.s32 	%r78, %r78, 1;
	setp.ne.s32 	%p10, %r78, 0;
	@%p10 bra 	$L__BB6_13;
$L__BB6_14:
	add.f64 	%fd229, %fd228, %fd228;
$L__BB6_15:
	setp.lt.s32 	%p11, %r2, 1;
	@%p11 bra 	$L__BB6_28;
	mul.lo.s32 	%r22, %r51, %r1;
	add.s32 	%r67, %r50, %r22;
	add.s32 	%r23, %r67, 1;
	sub.s32 	%r68, %r49, %r50;
	add.s32 	%r69, %r68, -2;
	and.b32  	%r24, %r2, 15;
	setp.lt.u32 	%p12, %r69, 15;
	mov.b32 	%r84, 0;
	@%p12 bra 	$L__BB6_19;
	and.b32  	%r84, %r2, 2147483632;
	neg.s32 	%r83, %r84;
	add.s64 	%rd8, %rd1, 64;
	add.s64 	%rd47, %rd2, 64;
	mov.u32 	%r82, %r23;
$L__BB6_18:
	.pragma "nounroll";
	mul.wide.s32 	%rd32, %r82, 8;
	add.s64 	%rd33, %rd8, %rd32;
	ld.global.f64 	%fd105, [%rd47+-64];
	mul.f64 	%fd106, %fd229, %fd105;
	ld.global.f64 	%fd107, [%rd33+-64];
	sub.f64 	%fd108, %fd107, %fd106;
	st.global.f64 	[%rd33+-64], %fd108;
	ld.global.f64 	%fd109, [%rd47+-56];
	mul.f64 	%fd110, %fd229, %fd109;
	ld.global.f64 	%fd111, [%rd33+-56];
	sub.f64 	%fd112, %fd111, %fd110;
	st.global.f64 	[%rd33+-56], %fd112;
	ld.global.f64 	%fd113, [%rd47+-48];
	mul.f64 	%fd114, %fd229, %fd113;
	ld.global.f64 	%fd115, [%rd33+-48];
	sub.f64 	%fd116, %fd115, %fd114;
	st.global.f64 	[%rd33+-48], %fd116;
	ld.global.f64 	%fd117, [%rd47+-40];
	mul.f64 	%fd118, %fd229, %fd117;
	ld.global.f64 	%fd119, [%rd33+-40];
	sub.f64 	%fd120, %fd119, %fd118;
	st.global.f64 	[%rd33+-40], %fd120;
	ld.global.f64 	%fd121, [%rd47+-32];
	mul.f64 	%fd122, %fd229, %fd121;
	ld.global.f64 	%fd123, [%rd33+-32];
	sub.f64 	%fd124, %fd123, %fd122;
	st.global.f64 	[%rd33+-32], %fd124;
	ld.global.f64 	%fd125, [%rd47+-24];
	mul.f64 	%fd126, %fd229, %fd125;
	ld.global.f64 	%fd127, [%rd33+-24];
	sub.f64 	%fd128, %fd127, %fd126;
	st.global.f64 	[%rd33+-24], %fd128;
	ld.global.f64 	%fd129, [%rd47+-16];
	mul.f64 	%fd130, %fd229, %fd129;
	ld.global.f64 	%fd131, [%rd33+-16];
	sub.f64 	%fd132, %fd131, %fd130;
	st.global.f64 	[%rd33+-16], %fd132;
	ld.global.f64 	%fd133, [%rd47+-8];
	mul.f64 	%fd134, %fd229, %fd133;
	ld.global.f64 	%fd135, [%rd33+-8];
	sub.f64 	%fd136, %fd135, %fd134;
	st.global.f64 	[%rd33+-8], %fd136;
	ld.global.f64 	%fd137, [%rd47];
	mul.f64 	%fd138, %fd229, %fd137;
	ld.global.f64 	%fd139, [%rd33];
	sub.f64 	%fd140, %fd139, %fd138;
	st.global.f64 	[%rd33], %fd140;
	ld.global.f64 	%fd141, [%rd47+8];
	mul.f64 	%fd142, %fd229, %fd141;
	ld.global.f64 	%fd143, [%rd33+8];
	sub.f64 	%fd144, %fd143, %fd142;
	st.global.f64 	[%rd33+8], %fd144;
	ld.global.f64 	%fd145, [%rd47+16];
	mul.f64 	%fd146, %fd229, %fd145;
	ld.global.f64 	%fd147, [%rd33+16];
	sub.f64 	%fd148, %fd147, %fd146;
	st.global.f64 	[%rd33+16], %fd148;
	ld.global.f64 	%fd149, [%rd47+24];
	mul.f64 	%fd150, %fd229, %fd149;
	ld.global.f64 	%fd151, [%rd33+24];
	sub.f64 	%fd152, %fd151, %fd150;
	st.global.f64 	[%rd33+24], %fd152;
	ld.global.f64 	%fd153, [%rd47+32];
	mul.f64 	%fd154, %fd229, %fd153;
	ld.global.f64 	%fd155, [%rd33+32];
	sub.f64 	%fd156, %fd155, %fd154;
	st.global.f64 	[%rd33+32], %fd156;
	ld.global.f64 	%fd157, [%rd47+40];
	mul.f64 	%fd158, %fd229, %fd157;
	ld.global.f64 	%fd159, [%rd33+40];
	sub.f64 	%fd160, %fd159, %fd158;
	st.global.f64 	[%rd33+40], %fd160;
	ld.global.f64 	%fd161, [%rd47+48];
	mul.f64 	%fd162, %fd229, %fd161;
	ld.global.f64 	%fd163, [%rd33+48];
	sub.f64 	%fd164, %fd163, %fd162;
	st.global.f64 	[%rd33+48], %fd164;
	ld.global.f64 	%fd165, [%rd47+56];
	mul.f64 	%fd166, %fd229, %fd165;
	ld.global.f64 	%fd167, [%rd33+56];
	sub.f64 	%fd168, %fd167, %fd166;
	st.global.f64 	[%rd33+56], %fd168;
	add.s32 	%r83, %r83, 16;
	add.s32 	%r82, %r82, 16;
	add.s64 	%rd47, %rd47, 128;
	setp.ne.s32 	%p13, %r83, 0;
	@%p13 bra 	$L__BB6_18;
$L__BB6_19:
	setp.eq.s32 	%p14, %r24, 0;
	@%p14 bra 	$L__BB6_28;
	and.b32  	%r37, %r2, 7;
	setp.lt.u32 	%p15, %r24, 8;
	@%p15 bra 	$L__BB6_22;
	mul.wide.u32 	%rd34, %r84, 8;
	add.s64 	%rd35, %rd2, %rd34;
	ld.global.f64 	%fd169, [%rd35];
	mul.f64 	%fd170, %fd229, %fd169;
	add.s32 	%r71, %r23, %r84;
	mul.wide.s32 	%rd36, %r71, 8;
	add.s64 	%rd37, %rd1, %rd36;
	ld.global.f64 	%fd171, [%rd37];
	sub.f64 	%fd172, %fd171, %fd170;
	st.global.f64 	[%rd37], %fd172;
	ld.global.f64 	%fd173, [%rd35+8];
	mul.f64 	%fd174, %fd229, %fd173;
	ld.global.f64 	%fd175, [%rd37+8];
	sub.f64 	%fd176, %fd175, %fd174;
	st.global.f64 	[%rd37+8], %fd176;
	ld.global.f64 	%fd177, [%rd35+16];
	mul.f64 	%fd178, %fd229, %fd177;
	ld.global.f64 	%fd179, [%rd37+16];
	sub.f64 	%fd180, %fd179, %fd178;
	st.global.f64 	[%rd37+16], %fd180;
	ld.global.f64 	%fd181, [%rd35+24];
	mul.f64 	%fd182, %fd229, %fd181;
	ld.global.f64 	%fd183, [%rd37+24];
	sub.f64 	%fd184, %fd183, %fd182;
	st.global.f64 	[%rd37+24], %fd184;
	ld.global.f64 	%fd185, [%rd35+32];
	mul.f64 	%fd186, %fd229, %fd185;
	ld.global.f64 	%fd187, [%rd37+32];
	sub.f64 	%fd188, %fd187, %fd186;
	st.global.f64 	[%rd37+32], %fd188;
	ld.global.f64 	%fd189, [%rd35+40];
	mul.f64 	%fd190, %fd229, %fd189;
	ld.global.f64 	%fd191, [%rd37+40];
	sub.f64 	%fd192, %fd191, %fd190;
	st.global.f64 	[%rd37+40], %fd192;
	ld.global.f64 	%fd193, [%rd35+48];
	mul.f64 	%fd194, %fd229, %fd193;
	ld.global.f64 	%fd195, [%rd37+48];
	sub.f64 	%fd196, %fd195, %fd194;
	st.global.f64 	[%rd37+48], %fd196;
	ld.global.f64 	%fd197, [%rd35+56];
	mul.f64 	%fd198, %fd229, %fd197;
	ld.global.f64 	%fd199, [%rd37+56];
	sub.f64 	%fd200, %fd199, %fd198;
	st.global.f64 	[%rd37+56], %fd200;
	add.s32 	%r84, %r84, 8;
$L__BB6_22:
	setp.eq.s32 	%p16, %r37, 0;
	@%p16 bra 	$L__BB6_28;
	and.b32  	%r40, %r2, 3;
	setp.lt.u32 	%p17, %r37, 4;
	@%p17 bra 	$L__BB6_25;
	mul.wide.u32 	%rd38, %r84, 8;
	add.s64 	%rd39, %rd2, %rd38;
	ld.global.f64 	%fd201, [%rd39];
	mul.f64 	%fd202, %fd229, %fd201;
	add.s32 	%r72, %r23, %r84;
	mul.wide.s32 	%rd40, %r72, 8;
	add.s64 	%rd41, %rd1, %rd40;
	ld.global.f64 	%fd203, [%rd41];
	sub.f64 	%fd204, %fd203, %fd202;
	st.global.f64 	[%rd41], %fd204;
	ld.global.f64 	%fd205, [%rd39+8];
	mul.f64 	%fd206, %fd229, %fd205;
	ld.global.f64 	%fd207, [%rd41+8];
	sub.f64 	%fd208, %fd207, %fd206;
	st.global.f64 	[%rd41+8], %fd208;
	ld.global.f64 	%fd209, [%rd39+16];
	mul.f64 	%fd210, %fd229, %fd209;
	ld.global.f64 	%fd211, [%rd41+16];
	sub.f64 	%fd212, %fd211, %fd210;
	st.global.f64 	[%rd41+16], %fd212;
	ld.global.f64 	%fd213, [%rd39+24];
	mul.f64 	%fd214, %fd229, %fd213;
	ld.global.f64 	%fd215, [%rd41+24];
	sub.f64 	%fd216, %fd215, %fd214;
	st.global.f64 	[%rd41+24], %fd216;
	add.s32 	%r84, %r84, 4;
$L__BB6_25:
	setp.eq.s32 	%p18, %r40, 0;
	@%p18 bra 	$L__BB6_28;
	add.s32 	%r73, %r84, %r50;
	add.s32 	%r74, %r73, %r22;
	add.s32 	%r88, %r74, 1;
	mul.wide.u32 	%rd42, %r84, 8;
	add.s64 	%rd48, %rd2, %rd42;
	neg.s32 	%r87, %r40;
$L__BB6_27:
	.pragma "nounroll";
	mul.wide.s32 	%rd43, %r88, 8;
	add.s64 	%rd44, %rd1, %rd43;
	ld.global.f64 	%fd217, [%rd48];
	mul.f64 	%fd218, %fd229, %fd217;
	ld.global.f64 	%fd219, [%rd44];
	sub.f64 	%fd220, %fd219, %fd218;
	st.global.f64 	[%rd44], %fd220;
	add.s32 	%r88, %r88, 1;
	add.s64 	%rd48, %rd48, 8;
	add.s32 	%r87, %r87, 1;
	setp.ne.s32 	%p19, %r87, 0;
	@%p19 bra 	$L__BB6_27;
$L__BB6_28:
	ret;

}
	// .globl	_Z13updateVMatrixPdS_iii
.visible .entry _Z13updateVMatrixPdS_iii(
	.param .u64 .ptr .align 1 _Z13updateVMatrixPdS_iii_param_0,
	.param .u64 .ptr .align 1 _Z13updateVMatrixPdS_iii_param_1,
	.param .u32 _Z13updateVMatrixPdS_iii_param_2,
	.param .u32 _Z13updateVMatrixPdS_iii_param_3,
	.param .u32 _Z13updateVMatrixPdS_iii_param_4
)
{
	.reg .pred 	%p<20>;
	.reg .b32 	%r<88>;
	.reg .b64 	%rd<49>;
	.reg .b64 	%fd<231>;

	ld.param.u64 	%rd17, [_Z13updateVMatrixPdS_iii_param_0];
	ld.param.u64 	%rd18, [_Z13updateVMatrixPdS_iii_param_1];
	ld.param.u32 	%r49, [_Z13updateVMatrixPdS_iii_param_2];
	ld.param.u32 	%r50, [_Z13updateVMatrixPdS_iii_param_3];
	ld.param.u32 	%r51, [_Z13updateVMatrixPdS_iii_param_4];
	cvta.to.global.u64 	%rd1, %rd17;
	cvta.to.global.u64 	%rd2, %rd18;
	mov.u32 	%r52, %ctaid.x;
	mov.u32 	%r53, %ntid.x;
	mov.u32 	%r54, %tid.x;
	mad.lo.s32 	%r1, %r52, %r53, %r54;
	setp.ge.s32 	%p1, %r1, %r49;
	@%p1 bra 	$L__BB7_28;
	not.b32 	%r55, %r50;
	add.s32 	%r2, %r49, %r55;
	setp.lt.s32 	%p2, %r2, 1;
	mov.f64 	%fd229, 0d0000000000000000;
	@%p2 bra 	$L__BB7_15;
	mul.lo.s32 	%r3, %r51, %r1;
	add.s32 	%r57, %r50, %r3;
	add.s32 	%r4, %r57, 1;
	sub.s32 	%r58, %r49, %r50;
	add.s32 	%r59, %r58, -2;
	and.b32  	%r5, %r2, 15;
	setp.lt.u32 	%p3, %r59, 15;
	mov.f64 	%fd228, 0d0000000000000000;
	mov.b32 	%r74, 0;
	@%p3 bra 	$L__BB7_5;
	and.b32  	%r74, %r2, 2147483632;
	neg.s32 	%r80, %r74;
	add.s64 	%rd3, %rd1, 64;
	add.s64 	%rd46, %rd2, 64;
	mov.f64 	%fd228, 0d0000000000000000;
	mov.u32 	%r79, %r4;
$L__BB7_4:
	.pragma "nounroll";
	mul.wide.s32 	%rd19, %r79, 8;
	add.s64 	%rd20, %rd3, %rd19;
	ld.global.f64 	%fd20, [%rd20+-64];
	ld.global.f64 	%fd21, [%rd46+-64];
	fma.rn.f64 	%fd22, %fd20, %fd21, %fd228;
	ld.global.f64 	%fd23, [%rd20+-56];
	ld.global.f64 	%fd24, [%rd46+-56];
	fma.rn.f64 	%fd25, %fd23, %fd24, %fd22;
	ld.global.f64 	%fd26, [%rd20+-48];
	ld.global.f64 	%fd27, [%rd46+-48];
	fma.rn.f64 	%fd28, %fd26, %fd27, %fd25;
	ld.global.f64 	%fd29, [%rd20+-40];
	ld.global.f64 	%fd30, [%rd46+-40];
	fma.rn.f64 	%fd31, %fd29, %fd30, %fd28;
	ld.global.f64 	%fd32, [%rd20+-32];
	ld.global.f64 	%fd33, [%rd46+-32];
	fma.rn.f64 	%fd34, %fd32, %fd33, %fd31;
	ld.global.f64 	%fd35, [%rd20+-24];
	ld.global.f64 	%fd36, [%rd46+-24];
	fma.rn.f64 	%fd37, %fd35, %fd36, %fd34;
	ld.global.f64 	%fd38, [%rd20+-16];
	ld.global.f64 	%fd39, [%rd46+-16];
	fma.rn.f64 	%fd40, %fd38, %fd39, %fd37;
	ld.global.f64 	%fd41, [%rd20+-8];
	ld.global.f64 	%fd42, [%rd46+-8];
	fma.rn.f64 	%fd43, %fd41, %fd42, %fd40;
	ld.global.f64 	%fd44, [%rd20];
	ld.global.f64 	%fd45, [%rd46];
	fma.rn.f64 	%fd46, %fd44, %fd45, %fd43;
	ld.global.f64 	%fd47, [%rd20+8];
	ld.global.f64 	%fd48, [%rd46+8];
	fma.rn.f64 	%fd49, %fd47, %fd48, %fd46;
	ld.global.f64 	%fd50, [%rd20+16];
	ld.global.f64 	%fd51, [%rd46+16];
	fma.rn.f64 	%fd52, %fd50, %fd51, %fd49;
	ld.global.f64 	%fd53, [%rd20+24];
	ld.global.f64 	%fd54, [%rd46+24];
	fma.rn.f64 	%fd55, %fd53, %fd54, %fd52;
	ld.global.f64 	%fd56, [%rd20+32];
	ld.global.f64 	%fd57, [%rd46+32];
	fma.rn.f64 	%fd58, %fd56, %fd57, %fd55;
	ld.global.f64 	%fd59, [%rd20+40];
	ld.global.f64 	%fd60, [%rd46+40];
	fma.rn.f64 	%fd61, %fd59, %fd60, %fd58;
	ld.global.f64 	%fd62, [%rd20+48];
	ld.global.f64 	%fd63, [%rd46+48];
	fma.rn.f64 	%fd64, %fd62, %fd63, %fd61;
	ld.global.f64 	%fd65, [%rd20+56];
	ld.global.f64 	%fd66, [%rd46+56];
	fma.rn.f64 	%fd228, %fd65, %fd66, %fd64;
	add.s32 	%r80, %r80, 16;
	add.s32 	%r79, %r79, 16;
	add.s64 	%rd46, %rd46, 128;
	setp.eq.s32 	%p4, %r80, 0;
	@%p4 bra 	$L__BB7_5;
	bra.uni 	$L__BB7_4;
$L__BB7_5:
	setp.eq.s32 	%p5, %r5, 0;
	@%p5 bra 	$L__BB7_14;
	and.b32  	%r10, %r2, 7;
	setp.lt.u32 	%p6, %r5, 8;
	@%p6 bra 	$L__BB7_8;
	add.s32 	%r61, %r4, %r74;
	mul.wide.s32 	%rd21, %r61, 8;
	add.s64 	%rd22, %rd1, %rd21;
	ld.global.f64 	%fd68, [%rd22];
	mul.wide.u32 	%rd23, %r74, 8;
	add.s64 	%rd24, %rd2, %rd23;
	ld.global.f64 	%fd69, [%rd24];
	fma.rn.f64 	%fd70, %fd68, %fd69, %fd228;
	ld.global.f64 	%fd71, [%rd22+8];
	ld.global.f64 	%fd72, [%rd24+8];
	fma.rn.f64 	%fd73, %fd71, %fd72, %fd70;
	ld.global.f64 	%fd74, [%rd22+16];
	ld.global.f64 	%fd75, [%rd24+16];
	fma.rn.f64 	%fd76, %fd74, %fd75, %fd73;
	ld.global.f64 	%fd77, [%rd22+24];
	ld.global.f64 	%fd78, [%rd24+24];
	fma.rn.f64 	%fd79, %fd77, %fd78, %fd76;
	ld.global.f64 	%fd80, [%rd22+32];
	ld.global.f64 	%fd81, [%rd24+32];
	fma.rn.f64 	%fd82, %fd80, %fd81, %fd79;
	ld.global.f64 	%fd83, [%rd22+40];
	ld.global.f64 	%fd84, [%rd24+40];
	fma.rn.f64 	%fd85, %fd83, %fd84, %fd82;
	ld.global.f64 	%fd86, [%rd22+48];
	ld.global.f64 	%fd87, [%rd24+48];
	fma.rn.f64 	%fd88, %fd86, %fd87, %fd85;
	ld.global.f64 	%fd89, [%rd22+56];
	ld.global.f64 	%fd90, [%rd24+56];
	fma.rn.f64 	%fd228, %fd89, %fd90, %fd88;
	add.s32 	%r74, %r74, 8;
$L__BB7_8:
	setp.eq.s32 	%p7, %r10, 0;
	@%p7 bra 	$L__BB7_14;
	and.b32  	%r13, %r2, 3;
	setp.lt.u32 	%p8, %r10, 4;
	@%p8 bra 	$L__BB7_11;
	add.s32 	%r62, %r4, %r74;
	mul.wide.s32 	%rd25, %r62, 8;
	add.s64 	%rd26, %rd1, %rd25;
	ld.global.f64 	%fd92, [%rd26];
	mul.wide.u32 	%rd27, %r74, 8;
	add.s64 	%rd28, %rd2, %rd27;
	ld.global.f64 	%fd93, [%rd28];
	fma.rn.f64 	%fd94, %fd92, %fd93, %fd228;
	ld.global.f64 	%fd95, [%rd26+8];
	ld.global.f64 	%fd96, [%rd28+8];
	fma.rn.f64 	%fd97, %fd95, %fd96, %fd94;
	ld.global.f64 	%fd98, [%rd26+16];
	ld.global.f64 	%fd99, [%rd28+16];
	fma.rn.f64 	%fd100, %fd98, %fd99, %fd97;
	ld.global.f64 	%fd101, [%rd26+24];
	ld.global.f64 	%fd102, [%rd28+24];
	fma.rn.f64 	%fd228, %fd101, %fd102, %fd100;
	add.s32 	%r74, %r74, 4;
$L__BB7_11:
	setp.eq.s32 	%p9, %r13, 0;
	@%p9 bra 	$L__BB7_14;
	mul.wide.u32 	%rd29, %r74, 8;
	add.s64 	%rd45, %rd2, %rd29;
	add.s32 	%r63, %r74, %r50;
	add.s32 	%r64, %r63, %r3;
	add.s32 	%r78, %r64, 1;
	neg.s32 	%r77, %r13;
$L__BB7_13:
	.pragma "nounroll";
	mul.wide.s32 	%rd30, %r78, 8;
	add.s64 	%rd31, %rd1, %rd30;
	ld.global.f64 	%fd103, [%rd31];
	ld.global.f64 	%fd104, [%rd45];
	fma.rn.f64 	%fd228, %fd103, %fd104, %fd228;
	add.s64 	%rd45, %rd45, 8;
	add.s32 	%r78, %r78, 1;
	add.s32 	%r77, %r77, 1;
	setp.ne.s32 	%p10, %r77, 0;
	@%p10 bra 	$L__BB7_13;
$L__BB7_14:
	add.f64 	%fd229, %fd228, %fd228;
$L__BB7_15:
	setp.lt.s32 	%p11, %r2, 1;
	@%p11 bra 	$L__BB7_28;
	mul.lo.s32 	%r22, %r51, %r1;
	add.s32 	%r66, %r50, %r22;
	add.s32 	%r23, %r66, 1;
	sub.s32 	%r67, %r49, %r50;
	add.s32 	%r68, %r67, -2;
	and.b32  	%r24, %r2, 15;
	setp.lt.u32 	%p12, %r68, 15;
	mov.b32 	%r83, 0;
	@%p12 bra 	$L__BB7_19;
	and.b32  	%r83, %r2, 2147483632;
	neg.s32 	%r82, %r83;
	add.s64 	%rd8, %rd1, 64;
	add.s64 	%rd47, %rd2, 64;
	mov.u32 	%r81, %r23;
$L__BB7_18:
	.pragma "nounroll";
	mul.wide.s32 	%rd32, %r81, 8;
	add.s64 	%rd33, %rd8, %rd32;
	ld.global.f64 	%fd105, [%rd47+-64];
	mul.f64 	%fd106, %fd229, %fd105;
	ld.global.f64 	%fd107, [%rd33+-64];
	sub.f64 	%fd108, %fd107, %fd106;
	st.global.f64 	[%rd33+-64], %fd108;
	ld.global.f64 	%fd109, [%rd47+-56];
	mul.f64 	%fd110, %fd229, %fd109;
	ld.global.f64 	%fd111, [%rd33+-56];
	sub.f64 	%fd112, %fd111, %fd110;
	st.global.f64 	[%rd33+-56], %fd112;
	ld.global.f64 	%fd113, [%rd47+-48];
	mul.f64 	%fd114, %fd229, %fd113;
	ld.global.f64 	%fd115, [%rd33+-48];
	sub.f64 	%fd116, %fd115, %fd114;
	st.global.f64 	[%rd33+-48], %fd116;
	ld.global.f64 	%fd117, [%rd47+-40];
	mul.f64 	%fd118, %fd229, %fd117;
	ld.global.f64 	%fd119, [%rd33+-40];
	sub.f64 	%fd120, %fd119, %fd118;
	st.global.f64 	[%rd33+-40], %fd120;
	ld.global.f64 	%fd121, [%rd47+-32];
	mul.f64 	%fd122, %fd229, %fd121;
	ld.global.f64 	%fd123, [%rd33+-32];
	sub.f64 	%fd124, %fd123, %fd122;
	st.global.f64 	[%rd33+-32], %fd124;
	ld.global.f64 	%fd125, [%rd47+-24];
	mul.f64 	%fd126, %fd229, %fd125;
	ld.global.f64 	%fd127, [%rd33+-24];
	sub.f64 	%fd128, %fd127, %fd126;
	st.global.f64 	[%rd33+-24], %fd128;
	ld.global.f64 	%fd129, [%rd47+-16];
	mul.f64 	%fd130, %fd229, %fd129;
	ld.global.f64 	%fd131, [%rd33+-16];
	sub.f64 	%fd132, %fd131, %fd130;
	st.global.f64 	[%rd33+-16], %fd132;
	ld.global.f64 	%fd133, [%rd47+-8];
	mul.f64 	%fd134, %fd229, %fd133;
	ld.global.f64 	%fd135, [%rd33+-8];
	sub.f64 	%fd136, %fd135, %fd134;
	st.global.f64 	[%rd33+-8], %fd136;
	ld.global.f64 	%fd137, [%rd47];
	mul.f64 	%fd138, %fd229, %fd137;
	ld.global.f64 	%fd139, [%rd33];
	sub.f64 	%fd140, %fd139, %fd138;
	st.global.f64 	[%rd33], %fd140;
	ld.global.f64 	%fd141, [%rd47+8];
	mul.f64 	%fd142, %fd229, %fd141;
	ld.global.f64 	%fd143, [%rd33+8];
	sub.f64 	%fd144, %fd143, %fd142;
	st.global.f64 	[%rd33+8], %fd144;
	ld.global.f64 	%fd145, [%rd47+16];
	mul.f64 	%fd146, %fd229, %fd145;
	ld.global.f64 	%fd147, [%rd33+16];
	sub.f64 	%fd148, %fd147, %fd146;
	st.global.f64 	[%rd33+16], %fd148;
	ld.global.f64 	%fd149, [%rd47+24];
	mul.f64 	%fd150, %fd229, %fd149;
	ld.global.f64 	%fd151, [%rd33+24];
	sub.f64 	%fd152, %fd151, %fd150;
	st.global.f64 	[%rd33+24], %fd152;
	ld.global.f64 	%fd153, [%rd47+32];
	mul.f64 	%fd154, %fd229, %fd153;
	ld.global.f64 	%fd155, [%rd33+32];
	sub.f64 	%fd156, %fd155, %fd154;
	st.global.f64 	[%rd33+32], %fd156;
	ld.global.f64 	%fd157, [%rd47+40];
	mul.f64 	%fd158, %fd229, %fd157;
	ld.global.f64 	%fd159, [%rd33+40];
	sub.f64 	%fd160, %fd159, %fd158;
	st.global.f64 	[%rd33+40], %fd160;
	ld.global.f64 	%fd161, [%rd47+48];
	mul.f64 	%fd162, %fd229, %fd161;
	ld.global.f64 	%fd163, [%rd33+48];
	sub.f64 	%fd164, %fd163, %fd162;
	st.global.f64 	[%rd33+48], %fd164;
	ld.global.f64 	%fd165, [%rd47+56];
	mul.f64 	%fd166, %fd229, %fd165;
	ld.global.f64 	%fd167, [%rd33+56];
	sub.f64 	%fd168, %fd167, %fd166;
	st.global.f64 	[%rd33+56], %fd168;
	add.s32 	%r82, %r82, 16;
	add.s32 	%r81, %r81, 16;
	add.s64 	%rd47, %rd47, 128;
	setp.ne.s32 	%p13, %r82, 0;
	@%p13 bra 	$L__BB7_18;
$L__BB7_19:
	setp.eq.s32 	%p14, %r24, 0;
	@%p14 bra 	$L__BB7_28;
	and.b32  	%r37, %r2, 7;
	setp.lt.u32 	%p15, %r24, 8;
	@%p15 bra 	$L__BB7_22;
	mul.wide.u32 	%rd34, %r83, 8;
	add.s64 	%rd35, %rd2, %rd34;
	ld.global.f64 	%fd169, [%rd35];
	mul.f64 	%fd170, %fd229, %fd169;
	add.s32 	%r70, %r23, %r83;
	mul.wide.s32 	%rd36, %r70, 8;
	add.s64 	%rd37, %rd1, %rd36;
	ld.global.f64 	%fd171, [%rd37];
	sub.f64 	%fd172, %fd171, %fd170;
	st.global.f64 	[%rd37], %fd172;
	ld.global.f64 	%fd173, [%rd35+8];
	mul.f64 	%fd174, %fd229, %fd173;
	ld.global.f64 	%fd175, [%rd37+8];
	sub.f64 	%fd176, %fd175, %fd174;
	st.global.f64 	[%rd37+8], %fd176;
	ld.global.f64 	%fd177, [%rd35+16];
	mul.f64 	%fd178, %fd229, %fd177;
	ld.global.f64 	%fd179, [%rd37+16];
	sub.f64 	%fd180, %fd179, %fd178;
	st.global.f64 	[%rd37+16], %fd180;
	ld.global.f64 	%fd181, [%rd35+24];
	mul.f64 	%fd182, %fd229, %fd181;
	ld.global.f64 	%fd183, [%rd37+24];
	sub.f64 	%fd184, %fd183, %fd182;
	st.global.f64 	[%rd37+24], %fd184;
	ld.global.f64 	%fd185, [%rd35+32];
	mul.f64 	%fd186, %fd229, %fd185;
	ld.global.f64 	%fd187, [%rd37+32];
	sub.f64 	%fd188, %fd187, %fd186;
	st.global.f64 	[%rd37+32], %fd188;
	ld.global.f64 	%fd189, [%rd35+40];
	mul.f64 	%fd190, %fd229, %fd189;
	ld.global.f64 	%fd191, [%rd37+40];
	sub.f64 	%fd192, %fd191, %fd190;
	st.global.f64 	[%rd37+40], %fd192;
	ld.global.f64 	%fd193, [%rd35+48];
	mul.f64 	%fd194, %fd229, %fd193;
	ld.global.f64 	%fd195, [%rd37+48];
	sub.f64 	%fd196, %fd195, %fd194;
	st.global.f64 	[%rd37+48], %fd196;
	ld.global.f64 	%fd197, [%rd35+56];
	mul.f64 	%fd198, %fd229, %fd197;
	ld.global.f64 	%fd199, [%rd37+56];
	sub.f64 	%fd200, %fd199, %fd198;
	st.global.f64 	[%rd37+56], %fd200;
	add.s32 	%r83, %r83, 8;
$L__BB7_22:
	setp.eq.s32 	%p16, %r37, 0;
	@%p16 bra 	$L__BB7_28;
	and.b32  	%r40, %r2, 3;
	setp.lt.u32 	%p17, %r37, 4;
	@%p17 bra 	$L__BB7_25;
	mul.wide.u32 	%rd38, %r83, 8;
	add.s64 	%rd39, %rd2, %rd38;
	ld.global.f64 	%fd201, [%rd39];
	mul.f64 	%fd202, %fd229, %fd201;
	add.s32 	%r71, %r23, %r83;
	mul.wide.s32 	%rd40, %r71, 8;
	add.s64 	%rd41, %rd1, %rd40;
	ld.global.f64 	%fd203, [%rd41];
	sub.f64 	%fd204, %fd203, %fd202;
	st.global.f64 	[%rd41], %fd204;
	ld.global.f64 	%fd205, [%rd39+8];
	mul.f64 	%fd206, %fd229, %fd205;
	ld.global.f64 	%fd207, [%rd41+8];
	sub.f64 	%fd208, %fd207, %fd206;
	st.global.f64 	[%rd41+8], %fd208;
	ld.global.f64 	%fd209, [%rd39+16];
	mul.f64 	%fd210, %fd229, %fd209;
	ld.global.f64 	%fd211, [%rd41+16];
	sub.f64 	%fd212, %fd211, %fd210;
	st.global.f64 	[%rd41+16], %fd212;
	ld.global.f64 	%fd213, [%rd39+24];
	mul.f64 	%fd214, %fd229, %fd213;
	ld.global.f64 	%fd215, [%rd41+24];
	sub.f64 	%fd216, %fd215, %fd214;
	st.global.f64 	[%rd41+24], %fd216;
	add.s32 	%r83, %r83, 4;
$L__BB7_25:
	setp.eq.s32 	%p18, %r40, 0;
	@%p18 bra 	$L__BB7_28;
	add.s32 	%r72, %r83, %r50;
	add.s32 	%r73, %r72, %r22;
	add.s32 	%r87, %r73, 1;
	mul.wide.u32 	%rd42, %r83, 8;
	add.s64 	%rd48, %rd2, %rd42;
	neg.s32 	%r86, %r40;
$L__BB7_27:
	.pragma "nounroll";
	mul.wide.s32 	%rd43, %r87, 8;
	add.s64 	%rd44, %rd1, %rd43;
	ld.global.f64 	%fd217, [%rd48];
	mul.f64 	%fd218, %fd229, %fd217;
	ld.global.f64 	%fd219, [%rd44];
	sub.f64 	%fd220, %fd219, %fd218;
	st.global.f64 	[%rd44], %fd220;
	add.s32 	%r87, %r87, 1;
	add.s64 	%rd48, %rd48, 8;
	add.s32 	%r86, %r86, 1;
	setp.ne.s32 	%p19, %r86, 0;
	@%p19 bra 	$L__BB7_27;
$L__BB7_28:
	ret;

}
	// .globl	_Z13extractColumnPdS_iiiii
.visible .entry _Z13extractColumnPdS_iiiii(
	.param .u64 .ptr .align 1 _Z13extractColumnPdS_iiiii_param_0,
	.param .u64 .ptr .align 1 _Z13extractColumnPdS_iiiii_param_1,
	.param .u32 _Z13extractColumnPdS_iiiii_param_2,
	.param .u32 _Z13extractColumnPdS_iiiii_param_3,
	.param .u32 _Z13extractColumnPdS_iiiii_param_4,
	.param .u32 _Z13extractColumnPdS_iiiii_param_5,
	.param .u32 _Z13extractColumnPdS_iiiii_param_6
)
{
	.reg .pred 	%p<2>;
	.reg .b32 	%r<12>;
	.reg .b64 	%rd<9>;
	.reg .b64 	%fd<2>;

	ld.param.u64 	%rd1, [_Z13extractColumnPdS_iiiii_param_0];
	ld.param.u64 	%rd2, [_Z13extractColumnPdS_iiiii_param_1];
	ld.param.u32 	%r5, [_Z13extractColumnPdS_iiiii_param_2];
	ld.param.u32 	%r2, [_Z13extractColumnPdS_iiiii_param_4];
	ld.param.u32 	%r3, [_Z13extractColumnPdS_iiiii_param_5];
	ld.param.u32 	%r4, [_Z13extractColumnPdS_iiiii_param_6];
	mov.u32 	%r6, %ctaid.x;
	mov.u32 	%r7, %ntid.x;
	mov.u32 	%r8, %tid.x;
	mad.lo.s32 	%r1, %r6, %r7, %r8;
	sub.s32 	%r9, %r5, %r3;
	setp.ge.s32 	%p1, %r1, %r9;
	@%p1 bra 	$L__BB8_2;
	cvta.to.global.u64 	%rd3, %rd1;
	cvta.to.global.u64 	%rd4, %rd2;
	add.s32 	%r10, %r3, %r1;
	mad.lo.s32 	%r11, %r10, %r4, %r2;
	mul.wide.s32 	%rd5, %r11, 8;
	add.s64 	%rd6, %rd3, %rd5;
	ld.global.f64 	%fd1, [%rd6];
	mul.wide.s32 	%rd7, %r1, 8;
	add.s64 	%rd8, %rd4, %rd7;
	st.global.f64 	[%rd8], %fd1;
$L__BB8_2:
	ret;

}
	// .globl	_Z10extractRowPdS_iiiii
.visible .entry _Z10extractRowPdS_iiiii(
	.param .u64 .ptr .align 1 _Z10extractRowPdS_iiiii_param_0,
	.param .u64 .ptr .align 1 _Z10extractRowPdS_iiiii_param_1,
	.param .u32 _Z10extractRowPdS_iiiii_param_2,
	.param .u32 _Z10extractRowPdS_iiiii_param_3,
	.param .u32 _Z10extractRowPdS_iiiii_param_4,
	.param .u32 _Z10extractRowPdS_iiiii_param_5,
	.param .u32 _Z10extractRowPdS_iiiii_param_6
)
{
	.reg .pred 	%p<2>;
	.reg .b32 	%r<12>;
	.reg .b64 	%rd<9>;
	.reg .b64 	%fd<2>;

	ld.param.u64 	%rd1, [_Z10extractRowPdS_iiiii_param_0];
	ld.param.u64 	%rd2, [_Z10extractRowPdS_iiiii_param_1];
	ld.param.u32 	%r5, [_Z10extractRowPdS_iiiii_param_3];
	ld.param.u32 	%r2, [_Z10extractRowPdS_iiiii_param_4];
	ld.param.u32 	%r3, [_Z10extractRowPdS_iiiii_param_5];
	ld.param.u32 	%r4, [_Z10extractRowPdS_iiiii_param_6];
	mov.u32 	%r6, %ctaid.x;
	mov.u32 	%r7, %ntid.x;
	mov.u32 	%r8, %tid.x;
	mad.lo.s32 	%r1, %r6, %r7, %r8;
	sub.s32 	%r9, %r5, %r3;
	setp.ge.s32 	%p1, %r1, %r9;
	@%p1 bra 	$L__BB9_2;
	cvta.to.global.u64 	%rd3, %rd1;
	cvta.to.global.u64 	%rd4, %rd2;
	add.s32 	%r10, %r3, %r1;
	mad.lo.s32 	%r11, %r4, %r2, %r10;
	mul.wide.s32 	%rd5, %r11, 8;
	add.s64 	%rd6, %rd3, %rd5;
	ld.global.f64 	%fd1, [%rd6];
	mul.wide.s32 	%rd7, %r1, 8;
	add.s64 	%rd8, %rd4, %rd7;
	st.global.f64 	[%rd8], %fd1;
$L__BB9_2:
	ret;

}
	// .globl	_Z10copyColumnPdS_iiiiii
.visible .entry _Z10copyColumnPdS_iiiiii(
	.param .u64 .ptr .align 1 _Z10copyColumnPdS_iiiiii_param_0,
	.param .u64 .ptr .align 1 _Z10copyColumnPdS_iiiiii_param_1,
	.param .u32 _Z10copyColumnPdS_iiiiii_param_2,
	.param .u32 _Z10copyColumnPdS_iiiiii_param_3,
	.param .u32 _Z10copyColumnPdS_iiiiii_param_4,
	.param .u32 _Z10copyColumnPdS_iiiiii_param_5,
	.param .u32 _Z10copyColumnPdS_iiiiii_param_6,
	.param .u32 _Z10copyColumnPdS_iiiiii_param_7
)
{
	.reg .pred 	%p<2>;
	.reg .b32 	%r<14>;
	.reg .b64 	%rd<9>;
	.reg .b64 	%fd<2>;

	ld.param.u64 	%rd1, [_Z10copyColumnPdS_iiiiii_param_0];
	ld.param.u64 	%rd2, [_Z10copyColumnPdS_iiiiii_param_1];
	ld.param.u32 	%r6, [_Z10copyColumnPdS_iiiiii_param_2];
	ld.param.u32 	%r7, [_Z10copyColumnPdS_iiiiii_param_3];
	ld.param.u32 	%r2, [_Z10copyColumnPdS_iiiiii_param_4];
	ld.param.u32 	%r3, [_Z10copyColumnPdS_iiiiii_param_5];
	ld.param.u32 	%r4, [_Z10copyColumnPdS_iiiiii_param_6];
	ld.param.u32 	%r5, [_Z10copyColumnPdS_iiiiii_param_7];
	mov.u32 	%r8, %ctaid.x;
	mov.u32 	%r9, %ntid.x;
	mov.u32 	%r10, %tid.x;
	mad.lo.s32 	%r1, %r8, %r9, %r10;
	min.s32 	%r11, %r6, %r7;
	setp.le.s32 	%p1, %r11, %r1;
	@%p1 bra 	$L__BB10_2;
	cvta.to.global.u64 	%rd3, %rd1;
	cvta.to.global.u64 	%rd4, %rd2;
	mad.lo.s32 	%r12, %r4, %r1, %r2;
	mul.wide.s32 	%rd5, %r12, 8;
	add.s64 	%rd6, %rd3, %rd5;
	ld.global.f64 	%fd1, [%rd6];
	mad.lo.s32 	%r13, %r5, %r1, %r3;
	mul.wide.s32 	%rd7, %r13, 8;
	add.s64 	%rd8, %rd4, %rd7;
	st.global.f64 	[%rd8], %fd1;
$L__BB10_2:
	ret;

}
	// .globl	_Z7copyRowPdS_iiiiii
.visible .entry _Z7copyRowPdS_iiiiii(
	.param .u64 .ptr .align 1 _Z7copyRowPdS_iiiiii_param_0,
	.param .u64 .ptr .align 1 _Z7copyRowPdS_iiiiii_param_1,
	.param .u32 _Z7copyRowPdS_iiiiii_param_2,
	.param .u32 _Z7copyRowPdS_iiiiii_param_3,
	.param .u32 _Z7copyRowPdS_iiiiii_param_4,
	.param .u32 _Z7copyRowPdS_iiiiii_param_5,
	.param .u32 _Z7copyRowPdS_iiiiii_param_6,
	.param .u32 _Z7copyRowPdS_iiiiii_param_7
)
{
	.reg .pred 	%p<2>;
	.reg .b32 	%r<14>;
	.reg .b64 	%rd<9>;
	.reg .b64 	%fd<2>;

	ld.param.u64 	%rd1, [_Z7copyRowPdS_iiiiii_param_0];
	ld.param.u64 	%rd2, [_Z7copyRowPdS_iiiiii_param_1];
	ld.param.u32 	%r6, [_Z7copyRowPdS_iiiiii_param_2];
	ld.param.u32 	%r7, [_Z7copyRowPdS_iiiiii_param_3];
	ld.param.u32 	%r2, [_Z7copyRowPdS_iiiiii_param_4];
	ld.param.u32 	%r3, [_Z7copyRowPdS_iiiiii_param_5];
	ld.param.u32 	%r4, [_Z7copyRowPdS_iiiiii_param_6];
	ld.param.u32 	%r5, [_Z7copyRowPdS_iiiiii_param_7];
	mov.u32 	%r8, %ctaid.x;
	mov.u32 	%r9, %ntid.x;
	mov.u32 	%r10, %tid.x;
	mad.lo.s32 	%r1, %r8, %r9, %r10;
	min.s32 	%r11, %r6, %r7;
	setp.le.s32 	%p1, %r11, %r1;
	@%p1 bra 	$L__BB11_2;
	cvta.to.global.u64 	%rd3, %rd1;
	cvta.to.global.u64 	%rd4, %rd2;
	mad.lo.s32 	%r12, %r4, %r2, %r1;
	mul.wide.s32 	%rd5, %r12, 8;
	add.s64 	%rd6, %rd3, %rd5;
	ld.global.f64 	%fd1, [%rd6];
	mad.lo.s32 	%r13, %r5, %r3, %r1;
	mul.wide.s32 	%rd7, %r13, 8;
	add.s64 	%rd8, %rd4, %rd7;
	st.global.f64 	[%rd8], %fd1;
$L__BB11_2:
	ret;

}
	// .globl	_Z18initIdentityMatrixPdii
.visible .entry _Z18initIdentityMatrixPdii(
	.param .u64 .ptr .align 1 _Z18initIdentityMatrixPdii_param_0,
	.param .u32 _Z18initIdentityMatrixPdii_param_1,
	.param .u32 _Z18initIdentityMatrixPdii_param_2
)
{
	.reg .pred 	%p<27>;
	.reg .b32 	%r<46>;
	.reg .b64 	%rd<12>;
	.reg .b64 	%fd<16>;

	ld.param.u64 	%rd3, [_Z18initIdentityMatrixPdii_param_0];
	ld.param.u32 	%r18, [_Z18initIdentityMatrixPdii_param_1];
	ld.param.u32 	%r19, [_Z18initIdentityMatrixPdii_param_2];
	cvta.to.global.u64 	%rd1, %rd3;
	mov.u32 	%r20, %ctaid.x;
	mov.u32 	%r21, %ntid.x;
	mov.u32 	%r22, %tid.x;
	mad.lo.s32 	%r1, %r20, %r21, %r22;
	setp.ge.s32 	%p1, %r1, %r18;
	setp.lt.s32 	%p2, %r18, 1;
	or.pred  	%p3, %p1, %p2;
	@%p3 bra 	$L__BB12_12;
	mul.lo.s32 	%r2, %r19, %r1;
	and.b32  	%r3, %r18, 7;
	setp.lt.u32 	%p4, %r18, 8;
	mov.b32 	%r44, 0;
	@%p4 bra 	$L__BB12_4;
	and.b32  	%r44, %r18, 2147483640;
	neg.s32 	%r41, %r1;
	add.s64 	%rd2, %rd1, 32;
	mov.b32 	%r42, 0;
	mov.u32 	%r40, %r2;
$L__BB12_3:
	.pragma "nounroll";
	mul.wide.s32 	%rd4, %r40, 8;
	add.s64 	%rd5, %rd2, %rd4;
	setp.eq.s32 	%p5, %r41, 0;
	selp.f64 	%fd1, 0d3FF0000000000000, 0d0000000000000000, %p5;
	st.global.f64 	[%rd5+-32], %fd1;
	add.s32 	%r25, %r42, 1;
	setp.eq.s32 	%p6, %r1, %r25;
	selp.f64 	%fd2, 0d3FF0000000000000, 0d0000000000000000, %p6;
	st.global.f64 	[%rd5+-24], %fd2;
	add.s32 	%r26, %r42, 2;
	setp.eq.s32 	%p7, %r1, %r26;
	selp.f64 	%fd3, 0d3FF0000000000000, 0d0000000000000000, %p7;
	st.global.f64 	[%rd5+-16], %fd3;
	add.s32 	%r27, %r42, 3;
	setp.eq.s32 	%p8, %r1, %r27;
	selp.f64 	%fd4, 0d3FF0000000000000, 0d0000000000000000, %p8;
	st.global.f64 	[%rd5+-8], %fd4;
	add.s32 	%r28, %r42, 4;
	setp.eq.s32 	%p9, %r1, %r28;
	selp.f64 	%fd5, 0d3FF0000000000000, 0d0000000000000000, %p9;
	st.global.f64 	[%rd5], %fd5;
	add.s32 	%r29, %r42, 5;
	setp.eq.s32 	%p10, %r1, %r29;
	selp.f64 	%fd6, 0d3FF0000000000000, 0d0000000000000000, %p10;
	st.global.f64 	[%rd5+8], %fd6;
	add.s32 	%r30, %r42, 6;
	setp.eq.s32 	%p11, %r1, %r30;
	selp.f64 	%fd7, 0d3FF0000000000000, 0d0000000000000000, %p11;
	st.global.f64 	[%rd5+16], %fd7;
	add.s32 	%r31, %r42, 7;
	setp.eq.s32 	%p12, %r1, %r31;
	selp.f64 	%fd8, 0d3FF0000000000000, 0d0000000000000000, %p12;
	st.global.f64 	[%rd5+24], %fd8;
	add.s32 	%r42, %r42, 8;
	add.s32 	%r41, %r41, 8;
	add.s32 	%r40, %r40, 8;
	setp.ne.s32 	%p13, %r42, %r44;
	@%p13 bra 	$L__BB12_3;
$L__BB12_4:
	setp.eq.s32 	%p14, %r3, 0;
	@%p14 bra 	$L__BB12_12;
	and.b32  	%r13, %r18, 3;
	setp.lt.u32 	%p15, %r3, 4;
	@%p15 bra 	$L__BB12_7;
	setp.eq.s32 	%p16, %r1, %r44;
	selp.f64 	%fd9, 0d3FF0000000000000, 0d0000000000000000, %p16;
	add.s32 	%r32, %r44, %r2;
	mul.wide.s32 	%rd6, %r32, 8;
	add.s64 	%rd7, %rd1, %rd6;
	st.global.f64 	[%rd7], %fd9;
	add.s32 	%r33, %r44, 1;
	setp.eq.s32 	%p17, %r1, %r33;
	selp.f64 	%fd10, 0d3FF0000000000000, 0d0000000000000000, %p17;
	st.global.f64 	[%rd7+8], %fd10;
	add.s32 	%r34, %r44, 2;
	setp.eq.s32 	%p18, %r1, %r34;
	selp.f64 	%fd11, 0d3FF0000000000000, 0d0000000000000000, %p18;
	st.global.f64 	[%rd7+16], %fd11;
	add.s32 	%r35, %r44, 3;
	setp.eq.s32 	%p19, %r1, %r35;
	selp.f64 	%fd12, 0d3FF0000000000000, 0d0000000000000000, %p19;
	st.global.f64 	[%rd7+24], %fd12;
	add.s32 	%r44, %r44, 4;
$L__BB12_7:
	setp.eq.s32 	%p20, %r13, 0;
	@%p20 bra 	$L__BB12_12;
	setp.eq.s32 	%p21, %r13, 1;
	@%p21 bra 	$L__BB12_10;
	setp.eq.s32 	%p22, %r1, %r44;
	selp.f64 	%fd13, 0d3FF0000000000000, 0d0000000000000000, %p22;
	add.s32 	%r36, %r44, %r2;
	mul.wide.s32 	%rd8, %r36, 8;
	add.s64 	%rd9, %rd1, %rd8;
	st.global.f64 	[%rd9], %fd13;
	add.s32 	%r37, %r44, 1;
	setp.eq.s32 	%p23, %r1, %r37;
	selp.f64 	%fd14, 0d3FF0000000000000, 0d0000000000000000, %p23;
	st.global.f64 	[%rd9+8], %fd14;
	add.s32 	%r44, %r44, 2;
$L__BB12_10:
	and.b32  	%r38, %r18, 1;
	setp.eq.b32 	%p24, %r38, 1;
	not.pred 	%p25, %p24;
	@%p25 bra 	$L__BB12_12;
	setp.eq.s32 	%p26, %r1, %r44;
	selp.f64 	%fd15, 0d3FF0000000000000, 0d0000000000000000, %p26;
	add.s32 	%r39, %r44, %r2;
	mul.wide.s32 	%rd10, %r39, 8;
	add.s64 	%rd11, %rd1, %rd10;
	st.global.f64 	[%rd11], %fd15;
$L__BB12_12:
	ret;

}
	// .globl	_Z18setDiagonalElementPddii
.visible .entry _Z18setDiagonalElementPddii(
	.param .u64 .ptr .align 1 _Z18setDiagonalElementPddii_param_0,
	.param .f64 _Z18setDiagonalElementPddii_param_1,
	.param .u32 _Z18setDiagonalElementPddii_param_2,
	.param .u32 _Z18setDiagonalElementPddii_param_3
)
{
	.reg .b32 	%r<4>;
	.reg .b64 	%rd<5>;
	.reg .b64 	%fd<2>;

	ld.param.u64 	%rd1, [_Z18setDiagonalElementPddii_param_0];
	ld.param.f64 	%fd1, [_Z18setDiagonalElementPddii_param_1];
	ld.param.u32 	%r1, [_Z18setDiagonalElementPddii_param_2];
	ld.param.u32 	%r2, [_Z18setDiagonalElementPddii_param_3];
	cvta.to.global.u64 	%rd2, %rd1;
	mad.lo.s32 	%r3, %r2, %r1, %r2;
	mul.wide.s32 	%rd3, %r3, 8;
	add.s64 	%rd4, %rd2, %rd3;
	st.global.f64 	[%rd4], %fd1;
	ret;

}


// ===== COMPILED SASS (sm_100) =====

	.target	sm_100

	.elftype	@"ET_EXEC"


//--------------------- .note.nv.tkinfo           --------------------------
	.section	.note.nv.tkinfo,"",@"SHT_NOTE"
	.sectionflags	@"SHF_NOTE_NV_TKINFO"
	.tkinfo
        /*0018*/ 	.word	0x00000002
        /*0030*/ 	.string	""
        /*0030*/ 	.string	"ptxas"
        /*0030*/ 	.string	"Cuda compilation tools, release 13.0, V13.0.88"
        /*0030*/ 	.string	"Build cuda_13.0.r13.0/compiler.36424714_0"
        /*0030*/ 	.string	"-arch sm_100 -m 64 "



//--------------------- .note.nv.cuinfo           --------------------------
	.section	.note.nv.cuinfo,"",@"SHT_NOTE"
	.sectionflags	@"SHF_NOTE_NV_CUINFO"
        /*0018*/ 	.short	0x0002
        /*001a*/ 	.short	0x0064
        /*001c*/ 	.short	0x0082
	.zero		2


//--------------------- .nv.info                  --------------------------
	.section	.nv.info,"",@"SHT_CUDA_INFO"
	.align	4


	//----- nvinfo : EIATTR_REGCOUNT
	.align		4
        /*0000*/ 	.byte	0x04, 0x2f
        /*0002*/ 	.short	(.L_1 - .L_0)
	.align		4
.L_0:
        /*0004*/ 	.word	index@(_Z10vectorNormPdS_i)
        /*0008*/ 	.word	0x0000000e


	//----- nvinfo : EIATTR_FRAME_SIZE
	.align		4
.L_1:
        /*000c*/ 	.byte	0x04, 0x11
        /*000e*/ 	.short	(.L_3 - .L_2)
	.align		4
.L_2:
        /*0010*/ 	.word	index@(_Z10vectorNormPdS_i)
        /*0014*/ 	.word	0x00000000


	//----- nvinfo : EIATTR_REGCOUNT
	.align		4
.L_3:
        /*0018*/ 	.byte	0x04, 0x2f
        /*001a*/ 	.short	(.L_5 - .L_4)
	.align		4
.L_4:
        /*001c*/ 	.word	index@(_Z14matrixMultiplyPdS_S_iii)
        /*0020*/ 	.word	0x00000020


	//----- nvinfo : EIATTR_FRAME_SIZE
	.align		4
.L_5:
        /*0024*/ 	.byte	0x04, 0x11
        /*0026*/ 	.short	(.L_7 - .L_6)
	.align		4
.L_6:
        /*0028*/ 	.word	index@(_Z14matrixMultiplyPdS_S_iii)
        /*002c*/ 	.word	0x00000000


	//----- nvinfo : EIATTR_REGCOUNT
	.align		4
.L_7:
        /*0030*/ 	.byte	0x04, 0x2f
        /*0032*/ 	.short	(.L_9 - .L_8)
	.align		4
.L_8:
        /*0034*/ 	.word	index@(_Z15transposeMatrixPdS_ii)
        /*0038*/ 	.word	0x0000000a


	//----- nvinfo : EIATTR_FRAME_SIZE
	.align		4
.L_9:
        /*003c*/ 	.byte	0x04, 0x11
        /*003e*/ 	.short	(.L_11 - .L_10)
	.align		4
.L_10:
        /*0040*/ 	.word	index@(_Z15transposeMatrixPdS_ii)
        /*0044*/ 	.word	0x00000000


	//----- nvinfo : EIATTR_REGCOUNT
	.align		4
.L_11:
        /*0048*/ 	.byte	0x04, 0x2f
        /*004a*/ 	.short	(.L_13 - .L_12)
	.align		4
.L_12:
        /*004c*/ 	.word	index@(_Z15initZerosKernelPdi)
        /*0050*/ 	.word	0x00000008


	//----- nvinfo : EIATTR_FRAME_SIZE
	.align		4
.L_13:
        /*0054*/ 	.byte	0x04, 0x11
        /*0056*/ 	.short	(.L_15 - .L_14)
	.align		4
.L_14:
        /*0058*/ 	.word	index@(_Z15initZerosKernelPdi)
        /*005c*/ 	.word	0x00000000


	//----- nvinfo : EIATTR_REGCOUNT
	.align		4
.L_15:
        /*0060*/ 	.byte	0x04, 0x2f
        /*0062*/ 	.short	(.L_17 - .L_16)
	.align		4
.L_16:
        /*0064*/ 	.word	index@(_Z25applyHouseholderToColumnsPdS_iiii)
        /*0068*/ 	.word	0x00000020


	//----- nvinfo : EIATTR_FRAME_SIZE
	.align		4
.L_17:
        /*006c*/ 	.byte	0x04, 0x11
        /*006e*/ 	.short	(.L_19 - .L_18)
	.align		4
.L_18:
        /*0070*/ 	.word	index@(_Z25applyHouseholderToColumnsPdS_iiii)
        /*0074*/ 	.word	0x00000000


	//----- nvinfo : EIATTR_REGCOUNT
	.align		4
.L_19:
        /*0078*/ 	.byte	0x04, 0x2f
        /*007a*/ 	.short	(.L_21 - .L_20)
	.align		4
.L_20:
        /*007c*/ 	.word	index@(_Z13updateUMatrixPdS_iii)
        /*0080*/ 	.word	0x00000020


	//----- nvinfo : EIATTR_FRAME_SIZE
	.align		4
.L_21:
        /*0084*/ 	.byte	0x04, 0x11
        /*0086*/ 	.short	(.L_23 - .L_22)
	.align		4
.L_22:
        /*0088*/ 	.word	index@(_Z13updateUMatrixPdS_iii)
        /*008c*/ 	.word	0x00000000


	//----- nvinfo : EIATTR_REGCOUNT
	.align		4
.L_23:
        /*0090*/ 	.byte	0x04, 0x2f
        /*0092*/ 	.short	(.L_25 - .L_24)
	.align		4
.L_24:
        /*0094*/ 	.word	index@(_Z22applyHouseholderToRowsPdS_iiii)
        /*0098*/ 	.word	0x00000020


	//----- nvinfo : EIATTR_FRAME_SIZE
	.align		4
.L_25:
        /*009c*/ 	.byte	0x04, 0x11
        /*009e*/ 	.short	(.L_27 - .L_26)
	.align		4
.L_26:
        /*00a0*/ 	.word	index@(_Z22applyHouseholderToRowsPdS_iiii)
        /*00a4*/ 	.word	0x00000000


	//----- nvinfo : EIATTR_REGCOUNT
	.align		4
.L_27:
        /*00a8*/ 	.byte	0x04, 0x2f
        /*00aa*/ 	.short	(.L_29 - .L_28)
	.align		4
.L_28:
        /*00ac*/ 	.word	index@(_Z13updateVMatrixPdS_iii)
        /*00b0*/ 	.word	0x00000020


	//----- nvinfo : EIATTR_FRAME_SIZE
	.align		4
.L_29:
        /*00b4*/ 	.byte	0x04, 0x11
        /*00b6*/ 	.short	(.L_31 - .L_30)
	.align		4
.L_30:
        /*00b8*/ 	.word	index@(_Z13updateVMatrixPdS_iii)
        /*00bc*/ 	.word	0x00000000


	//----- nvinfo : EIATTR_REGCOUNT
	.align		4
.L_31:
        /*00c0*/ 	.byte	0x04, 0x2f
        /*00c2*/ 	.short	(.L_33 - .L_32)
	.align		4
.L_32:
        /*00c4*/ 	.word	index@(_Z13extractColumnPdS_iiiii)
        /*00c8*/ 	.word	0x0000000a


	//----- nvinfo : EIATTR_FRAME_SIZE
	.align		4
.L_33:
        /*00cc*/ 	.byte	0x04, 0x11
        /*00ce*/ 	.short	(.L_35 - .L_34)
	.align		4
.L_34:
        /*00d0*/ 	.word	index@(_Z13extractColumnPdS_iiiii)
        /*00d4*/ 	.word	0x00000000


	//----- nvinfo : EIATTR_REGCOUNT
	.align		4
.L_35:
        /*00d8*/ 	.byte	0x04, 0x2f
        /*00da*/ 	.short	(.L_37 - .L_36)
	.align		4
.L_36:
        /*00dc*/ 	.word	index@(_Z10extractRowPdS_iiiii)
        /*00e0*/ 	.word	0x0000000a


	//----- nvinfo : EIATTR_FRAME_SIZE
	.align		4
.L_37:
        /*00e4*/ 	.byte	0x04, 0x11
        /*00e6*/ 	.short	(.L_39 - .L_38)
	.align		4
.L_38:
        /*00e8*/ 	.word	index@(_Z10extractRowPdS_iiiii)
        /*00ec*/ 	.word	0x00000000


	//----- nvinfo : EIATTR_REGCOUNT
	.align		4
.L_39:
        /*00f0*/ 	.byte	0x04, 0x2f
        /*00f2*/ 	.short	(.L_41 - .L_40)
	.align		4
.L_40:
        /*00f4*/ 	.word	index@(_Z10copyColumnPdS_iiiiii)
        /*00f8*/ 	.word	0x0000000a


	//----- nvinfo : EIATTR_FRAME_SIZE
	.align		4
.L_41:
        /*00fc*/ 	.byte	0x04, 0x11
        /*00fe*/ 	.short	(.L_43 - .L_42)
	.align		4
.L_42:
        /*0100*/ 	.word	index@(_Z10copyColumnPdS_iiiiii)
        /*0104*/ 	.word	0x00000000


	//----- nvinfo : EIATTR_REGCOUNT
	.align		4
.L_43:
        /*0108*/ 	.byte	0x04, 0x2f
        /*010a*/ 	.short	(.L_45 - .L_44)
	.align		4
.L_44:
        /*010c*/ 	.word	index@(_Z7copyRowPdS_iiiiii)
        /*0110*/ 	.word	0x0000000a


	//----- nvinfo : EIATTR_FRAME_SIZE
	.align		4
.L_45:
        /*0114*/ 	.byte	0x04, 0x11
        /*0116*/ 	.short	(.L_47 - .L_46)
	.align		4
.L_46:
        /*0118*/ 	.word	index@(_Z7copyRowPdS_iiiiii)
        /*011c*/ 	.word	0x00000000


	//----- nvinfo : EIATTR_REGCOUNT
	.align		4
.L_47:
        /*0120*/ 	.byte	0x04, 0x2f
        /*0122*/ 	.short	(.L_49 - .L_48)
	.align		4
.L_48:
        /*0124*/ 	.word	index@(_Z18initIdentityMatrixPdii)
        /*0128*/ 	.word	0x00000016


	//----- nvinfo : EIATTR_FRAME_SIZE
	.align		4
.L_49:
        /*012c*/ 	.byte	0x04, 0x11
        /*012e*/ 	.short	(.L_51 - .L_50)
	.align		4
.L_50:
        /*0130*/ 	.word	index@(_Z18initIdentityMatrixPdii)
        /*0134*/ 	.word	0x00000000


	//----- nvinfo : EIATTR_REGCOUNT
	.align		4
.L_51:
        /*0138*/ 	.byte	0x04, 0x2f
        /*013a*/ 	.short	(.L_53 - .L_52)
	.align		4
.L_52:
        /*013c*/ 	.word	index@(_Z18setDiagonalElementPddii)
        /*0140*/ 	.word	0x0000000a


	//----- nvinfo : EIATTR_FRAME_SIZE
	.align		4
.L_53:
        /*0144*/ 	.byte	0x04, 0x11
        /*0146*/ 	.short	(.L_55 - .L_54)
	.align		4
.L_54:
        /*0148*/ 	.word	index@(_Z18setDiagonalElementPddii)
        /*014c*/ 	.word	0x00000000


	//----- nvinfo : EIATTR_MIN_STACK_SIZE
	.align		4
.L_55:
        /*0150*/ 	.byte	0x04, 0x12
        /*0152*/ 	.short	(.L_57 - .L_56)
	.align		4
.L_56:
        /*0154*/ 	.word	index@(_Z18setDiagonalElementPddii)
        /*0158*/ 	.word	0x00000000


	//----- nvinfo : EIATTR_MIN_STACK_SIZE
	.align		4
.L_57:
        /*015c*/ 	.byte	0x04, 0x12
        /*015e*/ 	.short	(.L_59 - .L_58)
	.align		4
.L_58:
        /*0160*/ 	.word	index@(_Z18initIdentityMatrixPdii)
        /*0164*/ 	.word	0x00000000


	//----- nvinfo : EIATTR_MIN_STACK_SIZE
	.align		4
.L_59:
        /*0168*/ 	.byte	0x04, 0x12
        /*016a*/ 	.short	(.L_61 - .L_60)
	.align		4
.L_60:
        /*016c*/ 	.word	index@(_Z7copyRowPdS_iiiiii)
        /*0170*/ 	.word	0x00000000


	//----- nvinfo : EIATTR_MIN_STACK_SIZE
	.align		4
.L_61:
        /*0174*/ 	.byte	0x04, 0x12
        /*0176*/ 	.short	(.L_63 - .L_62)
	.align		4
.L_62:
        /*0178*/ 	.word	index@(_Z10copyColumnPdS_iiiiii)
        /*017c*/ 	.word	0x00000000


	//----- nvinfo : EIATTR_MIN_STACK_SIZE
	.align		4
.L_63:
        /*0180*/ 	.byte	0x04, 0x12
        /*0182*/ 	.short	(.L_65 - .L_64)
	.align		4
.L_64:
        /*0184*/ 	.word	index@(_Z10extractRowPdS_iiiii)
        /*0188*/ 	.word	0x00000000


	//----- nvinfo : EIATTR_MIN_STACK_SIZE
	.align		4
.L_65:
        /*018c*/ 	.byte	0x04, 0x12
        /*018e*/ 	.short	(.L_67 - .L_66)
	.align		4
.L_66:
        /*0190*/ 	.word	index@(_Z13extractColumnPdS_iiiii)
        /*0194*/ 	.word	0x00000000


	//----- nvinfo : EIATTR_MIN_STACK_SIZE
	.align		4
.L_67:
        /*0198*/ 	.byte	0x04, 0x12
        /*019a*/ 	.short	(.L_69 - .L_68)
	.align		4
.L_68:
        /*019c*/ 	.word	index@(_Z13updateVMatrixPdS_iii)
        /*01a0*/ 	.word	0x00000000


	//----- nvinfo : EIATTR_MIN_STACK_SIZE
	.align		4
.L_69:
        /*01a4*/ 	.byte	0x04, 0x12
        /*01a6*/ 	.short	(.L_71 - .L_70)
	.align		4
.L_70:
        /*01a8*/ 	.word	index@(_Z22applyHouseholderToRowsPdS_iiii)
        /*01ac*/ 	.word	0x00000000


	//----- nvinfo : EIATTR_MIN_STACK_SIZE
	.align		4
.L_71:
        /*01b0*/ 	.byte	0x04, 0x12
        /*01b2*/ 	.short	(.L_73 - .L_72)
	.align		4
.L_72:
        /*01b4*/ 	.word	index@(_Z13updateUMatrixPdS_iii)
        /*01b8*/ 	.word	0x00000000


	//----- nvinfo : EIATTR_MIN_STACK_SIZE
	.align		4
.L_73:
        /*01bc*/ 	.byte	0x04, 0x12
        /*01be*/ 	.short	(.L_75 - .L_74)
	.align		4
.L_74:
        /*01c0*/ 	.word	index@(_Z25applyHouseholderToColumnsPdS_iiii)
        /*01c4*/ 	.word	0x00000000


	//----- nvinfo : EIATTR_MIN_STACK_SIZE
	.align		4
.L_75:
        /*01c8*/ 	.byte	0x04, 0x12
        /*01ca*/ 	.short	(.L_77 - .L_76)
	.align		4
.L_76:
        /*01cc*/ 	.word	index@(_Z15initZerosKernelPdi)
        /*01d0*/ 	.word	0x00000000


	//----- nvinfo : EIATTR_MIN_STACK_SIZE
	.align		4
.L_77:
        /*01d4*/ 	.byte	0x04, 0x12
        /*01d6*/ 	.short	(.L_79 - .L_78)
	.align		4
.L_78:
        /*01d8*/ 	.word	index@(_Z15transposeMatrixPdS_ii)
        /*01dc*/ 	.word	0x00000000


	//----- nvinfo : EIATTR_MIN_STACK_SIZE
	.align		4
.L_79:
        /*01e0*/ 	.byte	0x04, 0x12
        /*01e2*/ 	.short	(.L_81 - .L_80)
	.align		4
.L_80:
        /*01e4*/ 	.word	index@(_Z14matrixMultiplyPdS_S_iii)
        /*01e8*/ 	.word	0x00000000


	//----- nvinfo : EIATTR_MIN_STACK_SIZE
	.align		4
.L_81:
        /*01ec*/ 	.byte	0x04, 0x12
        /*01ee*/ 	.short	(.L_83 - .L_82)
	.align		4
.L_82:
        /*01f0*/ 	.word	index@(_Z10vectorNormPdS_i)
        /*01f4*/ 	.word	0x00000000
.L_83:


//--------------------- .nv.compat                --------------------------
	.section	.nv.compat,"",@"SHT_CUDA_COMPAT_INFO"
	.align	4
        /*0000*/ 	.byte	0x02, 0x09, 0x00, 0x00, 0x02, 0x02, 0x01, 0x00, 0x02, 0x05, 0x05, 0x00, 0x03, 0x07, 0x01, 0x01
        /*0010*/ 	.byte	0x02, 0x03, 0x00, 0x00, 0x02, 0x06, 0x01, 0x00, 0x04, 0x0b, 0x08, 0x00, 0x01, 0x00, 0x00, 0x00
        /*0020*/ 	.byte	0x00, 0x00, 0x00, 0x00


//--------------------- .nv.info._Z18setDiagonalElementPddii --------------------------
	.section	.nv.info._Z18setDiagonalElementPddii,"",@"SHT_CUDA_INFO"
	.sectionflags	@""
	.align	4


	//----- nvinfo : EIATTR_CUDA_API_VERSION
	.align		4
        /*0000*/ 	.byte	0x04, 0x37
        /*0002*/ 	.short	(.L_85 - .L_84)
.L_84:
        /*0004*/ 	.word	0x00000082


	//----- nvinfo : EIATTR_KPARAM_INFO
	.align		4
.L_85:
        /*0008*/ 	.byte	0x04, 0x17
        /*000a*/ 	.short	(.L_87 - .L_86)
.L_86:
        /*000c*/ 	.word	0x00000000
        /*0010*/ 	.short	0x0003
        /*0012*/ 	.short	0x0014
        /*0014*/ 	.byte	0x00, 0xf0, 0x11, 0x00


	//----- nvinfo : EIATTR_KPARAM_INFO
	.align		4
.L_87:
        /*0018*/ 	.byte	0x04, 0x17
        /*001a*/ 	.short	(.L_89 - .L_88)
.L_88:
        /*001c*/ 	.word	0x00000000
        /*0020*/ 	.short	0x0002
        /*0022*/ 	.short	0x0010
        /*0024*/ 	.byte	0x00, 0xf0, 0x11, 0x00


	//----- nvinfo : EIATTR_KPARAM_INFO
	.align		4
.L_89:
        /*0028*/ 	.byte	0x04, 0x17
        /*002a*/ 	.short	(.L_91 - .L_90)
.L_90:
        /*002c*/ 	.word	0x00000000
        /*0030*/ 	.short	0x0001
        /*0032*/ 	.short	0x0008
        /*0034*/ 	.byte	0x00, 0xf0, 0x21, 0x00


	//----- nvinfo : EIATTR_KPARAM_INFO
	.align		4
.L_91:
        /*0038*/ 	.byte	0x04, 0x17
        /*003a*/ 	.short	(.L_93 - .L_92)
.L_92:
        /*003c*/ 	.word	0x00000000
        /*0040*/ 	.short	0x0000
        /*0042*/ 	.short	0x0000
        /*0044*/ 	.byte	0x00, 0xf5, 0x21, 0x00


	//----- nvinfo : EIATTR_SPARSE_MMA_MASK
	.align		4
.L_93:
        /*0048*/ 	.byte	0x03, 0x50
        /*004a*/ 	.short	0x0000


	//----- nvinfo : EIATTR_MAXREG_COUNT
	.align		4
        /*004c*/ 	.byte	0x03, 0x1b
        /*004e*/ 	.short	0x00ff


	//----- nvinfo : EIATTR_MERCURY_ISA_VERSION
	.align		4
        /*0050*/ 	.byte	0x03, 0x5f
        /*0052*/ 	.short	0x0101


	//----- nvinfo : EIATTR_VRC_CTA_INIT_COUNT
	.align		4
        /*0054*/ 	.byte	0x02, 0x4a
	.zero		1
	.zero		1


	//----- nvinfo : EIATTR_EXIT_INSTR_OFFSETS
	.align		4
        /*0058*/ 	.byte	0x04, 0x1c
        /*005a*/ 	.short	(.L_95 - .L_94)


	//   ....[0]....
.L_94:
        /*005c*/ 	.word	0x00000080


	//----- nvinfo : EIATTR_CBANK_PARAM_SIZE
	.align		4
.L_95:
        /*0060*/ 	.byte	0x03, 0x19
        /*0062*/ 	.short	0x0018


	//----- nvinfo : EIATTR_PARAM_CBANK
	.align		4
        /*0064*/ 	.byte	0x04, 0x0a
        /*0066*/ 	.short	(.L_97 - .L_96)
	.align		4
.L_96:
        /*0068*/ 	.word	index@(.nv.constant0._Z18setDiagonalElementPddii)
        /*006c*/ 	.short	0x0380
        /*006e*/ 	.short	0x0018


	//----- nvinfo : EIATTR_SW_WAR
	.align		4
.L_97:
        /*0070*/ 	.byte	0x04, 0x36
        /*0072*/ 	.short	(.L_99 - .L_98)
.L_98:
        /*0074*/ 	.word	0x00000008
.L_99:


//--------------------- .nv.info._Z18initIdentityMatrixPdii --------------------------
	.section	.nv.info._Z18initIdentityMatrixPdii,"",@"SHT_CUDA_INFO"
	.sectionflags	@""
	.align	4


	//----- nvinfo : EIATTR_CUDA_API_VERSION
	.align		4
        /*0000*/ 	.byte	0x04, 0x37
        /*0002*/ 	.short	(.L_101 - .L_100)
.L_100:
        /*0004*/ 	.word	0x00000082


	//----- nvinfo : EIATTR_KPARAM_INFO
	.align		4
.L_101:
        /*0008*/ 	.byte	0x04, 0x17
        /*000a*/ 	.short	(.L_103 - .L_102)
.L_102:
        /*000c*/ 	.word	0x00000000
        /*0010*/ 	.short	0x0002
        /*0012*/ 	.short	0x000c
        /*0014*/ 	.byte	0x00, 0xf0, 0x11, 0x00


	//----- nvinfo : EIATTR_KPARAM_INFO
	.align		4
.L_103:
        /*0018*/ 	.byte	0x04, 0x17
        /*001a*/ 	.short	(.L_105 - .L_104)
.L_104:
        /*001c*/ 	.word	0x00000000
        /*0020*/ 	.short	0x0001
        /*0022*/ 	.short	0x0008
        /*0024*/ 	.byte	0x00, 0xf0, 0x11, 0x00


	//----- nvinfo : EIATTR_KPARAM_INFO
	.align		4
.L_105:
        /*0028*/ 	.byte	0x04, 0x17
        /*002a*/ 	.short	(.L_107 - .L_106)
.L_106:
        /*002c*/ 	.word	0x00000000
        /*0030*/ 	.short	0x0000
        /*0032*/ 	.short	0x0000
        /*0034*/ 	.byte	0x00, 0xf5, 0x21, 0x00


	//----- nvinfo : EIATTR_SPARSE_MMA_MASK
	.align		4
.L_107:
        /*0038*/ 	.byte	0x03, 0x50
        /*003a*/ 	.short	0x0000


	//----- nvinfo : EIATTR_MAXREG_COUNT
	.align		4
        /*003c*/ 	.byte	0x03, 0x1b
        /*003e*/ 	.short	0x00ff


	//----- nvinfo : EIATTR_MERCURY_ISA_VERSION
	.align		4
        /*0040*/ 	.byte	0x03, 0x5f
        /*0042*/ 	.short	0x0101


	//----- nvinfo : EIATTR_VRC_CTA_INIT_COUNT
	.align		4
        /*0044*/ 	.byte	0x02, 0x4a
	.zero		1
	.zero		1


	//----- nvinfo : EIATTR_EXIT_INSTR_OFFSETS
	.align		4
        /*0048*/ 	.byte	0x04, 0x1c
        /*004a*/ 	.short	(.L_109 - .L_108)


	//   ....[0]....
.L_108:
        /*004c*/ 	.word	0x00000080


	//   ....[1]....
        /*0050*/ 	.word	0x00000440


	//   ....[2]....
        /*0054*/ 	.word	0x00000600


	//   ....[3]....
        /*0058*/ 	.word	0x00000720


	//   ....[4]....
        /*005c*/ 	.word	0x000007a0


	//----- nvinfo : EIATTR_CBANK_PARAM_SIZE
	.align		4
.L_109:
        /*0060*/ 	.byte	0x03, 0x19
        /*0062*/ 	.short	0x0010


	//----- nvinfo : EIATTR_PARAM_CBANK
	.align		4
        /*0064*/ 	.byte	0x04, 0x0a
        /*0066*/ 	.short	(.L_111 - .L_110)
	.align		4
.L_110:
        /*0068*/ 	.word	index@(.nv.constant0._Z18initIdentityMatrixPdii)
        /*006c*/ 	.short	0x0380
        /*006e*/ 	.short	0x0010


	//----- nvinfo : EIATTR_SW_WAR
	.align		4
.L_111:
        /*0070*/ 	.byte	0x04, 0x36
        /*0072*/ 	.short	(.L_113 - .L_112)
.L_112:
        /*0074*/ 	.word	0x00000008
.L_113:


//--------------------- .nv.info._Z7copyRowPdS_iiiiii --------------------------
	.section	.nv.info._Z7copyRowPdS_iiiiii,"",@"SHT_CUDA_INFO"
	.sectionflags	@""
	.align	4


	//----- nvinfo : EIATTR_CUDA_API_VERSION
	.align		4
        /*0000*/ 	.byte	0x04, 0x37
        /*0002*/ 	.short	(.L_115 - .L_114)
.L_114:
        /*0004*/ 	.word	0x00000082


	//----- nvinfo : EIATTR_KPARAM_INFO
	.align		4
.L_115:
        /*0008*/ 	.byte	0x04, 0x17
        /*000a*/ 	.short	(.L_117 - .L_116)
.L_116:
        /*000c*/ 	.word	0x00000000
        /*0010*/ 	.short	0x0007
        /*0012*/ 	.short	0x0024
        /*0014*/ 	.byte	0x00, 0xf0, 0x11, 0x00


	//----- nvinfo : EIATTR_KPARAM_INFO
	.align		4
.L_117:
        /*0018*/ 	.byte	0x04, 0x17
        /*001a*/ 	.short	(.L_119 - .L_118)
.L_118:
        /*001c*/ 	.word	0x00000000
        /*0020*/ 	.short	0x0006
        /*0022*/ 	.short	0x0020
        /*0024*/ 	.byte	0x00, 0xf0, 0x11, 0x00


	//----- nvinfo : EIATTR_KPARAM_INFO
	.align		4
.L_119:
        /*0028*/ 	.byte	0x04, 0x17
        /*002a*/ 	.short	(.L_121 - .L_120)
.L_120:
        /*002c*/ 	.word	0x00000000
        /*0030*/ 	.short	0x0005
        /*0032*/ 	.short	0x001c
        /*0034*/ 	.byte	0x00, 0xf0, 0x11, 0x00


	//----- nvinfo : EIATTR_KPARAM_INFO
	.align		4
.L_121:
        /*0038*/ 	.byte	0x04, 0x17
        /*003a*/ 	.short	(.L_123 - .L_122)
.L_122:
        /*003c*/ 	.word	0x00000000
        /*0040*/ 	.short	0x0004
        /*0042*/ 	.short	0x0018
        /*0044*/ 	.byte	0x00, 0xf0, 0x11, 0x00


	//----- nvinfo : EIATTR_KPARAM_INFO
	.align		4
.L_123:
        /*0048*/ 	.byte	0x04, 0x17
        /*004a*/ 	.short	(.L_125 - .L_124)
.L_124:
        /*004c*/ 	.word	0x00000000
        /*0050*/ 	.short	0x0003
        /*0052*/ 	.short	0x0014
        /*0054*/ 	.byte	0x00, 0xf0, 0x11, 0x00


	//----- nvinfo : EIATTR_KPARAM_INFO
	.align		4
.L_125:
        /*0058*/ 	.byte	0x04, 0x17
        /*005a*/ 	.short	(.L_127 - .L_126)
.L_126:
        /*005c*/ 	.word	0x00000000
        /*0060*/ 	.short	0x0002
        /*0062*/ 	.short	0x0010
        /*0064*/ 	.byte	0x00, 0xf0, 0x11, 0x00


	//----- nvinfo : EIATTR_KPARAM_INFO
	.align		4
.L_127:
        /*0068*/ 	.byte	0x04, 0x17
        /*006a*/ 	.short	(.L_129 - .L_128)
.L_128:
        /*006c*/ 	.word	0x00000000
        /*0070*/ 	.short	0x0001
        /*0072*/ 	.short	0x0008
        /*0074*/ 	.byte	0x00, 0xf5, 0x21, 0x00


	//----- nvinfo : EIATTR_KPARAM_INFO
	.align		4
.L_129:
        /*0078*/ 	.byte	0x04, 0x17
        /*007a*/ 	.short	(.L_131 - .L_130)
.L_130:
        /*007c*/ 	.word	0x00000000
        /*0080*/ 	.short	0x0000
        /*0082*/ 	.short	0x0000
        /*0084*/ 	.byte	0x00, 0xf5, 0x21, 0x00


	//----- nvinfo : EIATTR_SPARSE_MMA_MASK
	.align		4
.L_131:
        /*0088*/ 	.byte	0x03, 0x50
        /*008a*/ 	.short	0x0000


	//----- nvinfo : EIATTR_MAXREG_COUNT
	.align		4
        /*008c*/ 	.byte	0x03, 0x1b
        /*008e*/ 	.short	0x00ff


	//----- nvinfo : EIATTR_MERCURY_ISA_VERSION
	.align		4
        /*0090*/ 	.byte	0x03, 0x5f
        /*0092*/ 	.short	0x0101


	//----- nvinfo : EIATTR_VRC_CTA_INIT_COUNT
	.align		4
        /*0094*/ 	.byte	0x02, 0x4a
	.zero		1
	.zero		1


	//----- nvinfo : EIATTR_EXIT_INSTR_OFFSETS
	.align		4
        /*0098*/ 	.byte	0x04, 0x1c
        /*009a*/ 	.short	(.L_133 - .L_132)


	//   ....[0]....
.L_132:
        /*009c*/ 	.word	0x00000090


	//   ....[1]....
        /*00a0*/ 	.word	0x00000150


	//----- nvinfo : EIATTR_CBANK_PARAM_SIZE
	.align		4
.L_133:
        /*00a4*/ 	.byte	0x03, 0x19
        /*00a6*/ 	.short	0x0028


	//----- nvinfo : EIATTR_PARAM_CBANK
	.align		4
        /*00a8*/ 	.byte	0x04, 0x0a
        /*00aa*/ 	.short	(.L_135 - .L_134)
	.align		4
.L_134:
        /*00ac*/ 	.word	index@(.nv.constant0._Z7copyRowPdS_iiiiii)
        /*00b0*/ 	.short	0x0380
        /*00b2*/ 	.short	0x0028


	//----- nvinfo : EIATTR_SW_WAR
	.align		4
.L_135:
        /*00b4*/ 	.byte	0x04, 0x36
        /*00b6*/ 	.short	(.L_137 - .L_136)
.L_136:
        /*00b8*/ 	.word	0x00000008
.L_137:


//--------------------- .nv.info._Z10copyColumnPdS_iiiiii --------------------------
	.section	.nv.info._Z10copyColumnPdS_iiiiii,"",@"SHT_CUDA_INFO"
	.sectionflags	@""
	.align	4


	//----- nvinfo : EIATTR_CUDA_API_VERSION
	.align		4
        /*0000*/ 	.byte	0x04, 0x37
        /*0002*/ 	.short	(.L_139 - .L_138)
.L_138:
        /*0004*/ 	.word	0x00000082


	//----- nvinfo : EIATTR_KPARAM_INFO
	.align		4
.L_139:
        /*0008*/ 	.byte	0x04, 0x17
        /*000a*/ 	.short	(.L_141 - .L_140)
.L_140:
        /*000c*/ 	.word	0x00000000
        /*0010*/ 	.short	0x0007
        /*0012*/ 	.short	0x0024
        /*0014*/ 	.byte	0x00, 0xf0, 0x11, 0x00


	//----- nvinfo : EIATTR_KPARAM_INFO
	.align		4
.L_141:
        /*0018*/ 	.byte	0x04, 0x17
        /*001a*/ 	.short	(.L_143 - .L_142)
.L_142:
        /*001c*/ 	.word	0x00000000
        /*0020*/ 	.short	0x0006
        /*0022*/ 	.short	0x0020
        /*0024*/ 	.byte	0x00, 0xf0, 0x11, 0x00


	//----- nvinfo : EIATTR_KPARAM_INFO
	.align		4
.L_143:
        /*0028*/ 	.byte	0x04, 0x17
        /*002a*/ 	.short	(.L_145 - .L_144)
.L_144:
        /*002c*/ 	.word	0x00000000
        /*0030*/ 	.short	0x0005
        /*0032*/ 	.short	0x001c
        /*0034*/ 	.byte	0x00, 0xf0, 0x11, 0x00


	//----- nvinfo : EIATTR_KPARAM_INFO
	.align		4
.L_145:
        /*0038*/ 	.byte	0x04, 0x17
        /*003a*/ 	.short	(.L_147 - .L_146)
.L_146:
        /*003c*/ 	.word	0x00000000
        /*0040*/ 	.short	0x0004
        /*0042*/ 	.short	0x0018
        /*0044*/ 	.byte	0x00, 0xf0, 0x11, 0x00


	//----- nvinfo : EIATTR_KPARAM_INFO
	.align		4
.L_147:
        /*0048*/ 	.byte	0x04, 0x17
        /*004a*/ 	.short	(.L_149 - .L_148)
.L_148:
        /*004c*/ 	.word	0x00000000
        /*0050*/ 	.short	0x0003
        /*0052*/ 	.short	0x0014
        /*0054*/ 	.byte	0x00, 0xf0, 0x11, 0x00


	//----- nvinfo : EIATTR_KPARAM_INFO
	.align		4
.L_149:
        /*0058*/ 	.byte	0x04, 0x17
        /*005a*/ 	.short	(.L_151 - .L_150)
.L_150:
        /*005c*/ 	.word	0x00000000
        /*0060*/ 	.short	0x0002
        /*0062*/ 	.short	0x0010
        /*0064*/ 	.byte	0x00, 0xf0, 0x11, 0x00


	//----- nvinfo : EIATTR_KPARAM_INFO
	.align		4
.L_151:
        /*0068*/ 	.byte	0x04, 0x17
        /*006a*/ 	.short	(.L_153 - .L_152)
.L_152:
        /*006c*/ 	.word	0x00000000
        /*0070*/ 	.short	0x0001
        /*0072*/ 	.short	0x0008
        /*0074*/ 	.byte	0x00, 0xf5, 0x21, 0x00


	//----- nvinfo : EIATTR_KPARAM_INFO
	.align		4
.L_153:
        /*0078*/ 	.byte	0x04, 0x17
        /*007a*/ 	.short	(.L_155 - .L_154)
.L_154:
        /*007c*/ 	.word	0x00000000
        /*0080*/ 	.short	0x0000
        /*0082*/ 	.short	0x0000
        /*0084*/ 	.byte	0x00, 0xf5, 0x21, 0x00


	//----- nvinfo : EIATTR_SPARSE_MMA_MASK
	.align		4
.L_155:
        /*0088*/ 	.byte	0x03, 0x50
        /*008a*/ 	.short	0x0000


	//----- nvinfo : EIATTR_MAXREG_COUNT
	.align		4
        /*008c*/ 	.byte	0x03, 0x1b
        /*008e*/ 	.short	0x00ff


	//----- nvinfo : EIATTR_MERCURY_ISA_VERSION
	.align		4
        /*0090*/ 	.byte	0x03, 0x5f
        /*0092*/ 	.short	0x0101


	//----- nvinfo : EIATTR_VRC_CTA_INIT_COUNT
	.align		4
        /*0094*/ 	.byte	0x02, 0x4a
	.zero		1
	.zero		1


	//----- nvinfo : EIATTR_EXIT_INSTR_OFFSETS
	.align		4
        /*0098*/ 	.byte	0x04, 0x1c
        /*009a*/ 	.short	(.L_157 - .L_156)


	//   ....[0]....
.L_156:
        /*009c*/ 	.word	0x00000090


	//   ....[1]....
        /*00a0*/ 	.word	0x00000150


	//----- nvinfo : EIATTR_CBANK_PARAM_SIZE
	.align		4
.L_157:
        /*00a4*/ 	.byte	0x03, 0x19
        /*00a6*/ 	.short	0x0028


	//----- nvinfo : EIATTR_PARAM_CBANK
	.align		4
        /*00a8*/ 	.byte	0x04, 0x0a
        /*00aa*/ 	.short	(.L_159 - .L_158)
	.align		4
.L_158:
        /*00ac*/ 	.word	index@(.nv.constant0._Z10copyColumnPdS_iiiiii)
        /*00b0*/ 	.short	0x0380
        /*00b2*/ 	.short	0x0028


	//----- nvinfo : EIATTR_SW_WAR
	.align		4
.L_159:
        /*00b4*/ 	.byte	0x04, 0x36
        /*00b6*/ 	.short	(.L_161 - .L_160)
.L_160:
        /*00b8*/ 	.word	0x00000008
.L_161:


//--------------------- .nv.info._Z10extractRowPdS_iiiii --------------------------
	.section	.nv.info._Z10extractRowPdS_iiiii,"",@"SHT_CUDA_INFO"
	.sectionflags	@""
	.align	4


	//----- nvinfo : EIATTR_CUDA_API_VERSION
	.align		4
        /*0000*/ 	.byte	0x04, 0x37
        /*0002*/ 	.short	(.L_163 - .L_162)
.L_162:
        /*0004*/ 	.word	0x00000082


	//----- nvinfo : EIATTR_KPARAM_INFO
	.align		4
.L_163:
        /*0008*/ 	.byte	0x04, 0x17
        /*000a*/ 	.short	(.L_165 - .L_164)
.L_164:
        /*000c*/ 	.word	0x00000000
        /*0010*/ 	.short	0x0006
        /*0012*/ 	.short	0x0020
        /*0014*/ 	.byte	0x00, 0xf0, 0x11, 0x00


	//----- nvinfo : EIATTR_KPARAM_INFO
	.align		4
.L_165:
        /*0018*/ 	.byte	0x04, 0x17
        /*001a*/ 	.short	(.L_167 - .L_166)
.L_166:
        /*001c*/ 	.word	0x00000000
        /*0020*/ 	.short	0x0005
        /*0022*/ 	.short	0x001c
        /*0024*/ 	.byte	0x00, 0xf0, 0x11, 0x00


	//----- nvinfo : EIATTR_KPARAM_INFO
	.align		4
.L_167:
        /*0028*/ 	.byte	0x04, 0x17
        /*002a*/ 	.short	(.L_169 - .L_168)
.L_168:
        /*002c*/ 	.word	0x00000000
        /*0030*/ 	.short	0x0004
        /*0032*/ 	.short	0x0018
        /*0034*/ 	.byte	0x00, 0xf0, 0x11, 0x00


	//----- nvinfo : EIATTR_KPARAM_INFO
	.align		4
.L_169:
        /*0038*/ 	.byte	0x04, 0x17
        /*003a*/ 	.short	(.L_171 - .L_170)
.L_170:
        /*003c*/ 	.word	0x00000000
        /*0040*/ 	.short	0x0003
        /*0042*/ 	.short	0x0014
        /*0044*/ 	.byte	0x00, 0xf0, 0x11, 0x00


	//----- nvinfo : EIATTR_KPARAM_INFO
	.align		4
.L_171:
        /*0048*/ 	.byte	0x04, 0x17
        /*004a*/ 	.short	(.L_173 - .L_172)
.L_172:
        /*004c*/ 	.word	0x00000000
        /*0050*/ 	.short	0x0002
        /*0052*/ 	.short	0x0010
        /*0054*/ 	.byte	0x00, 0xf0, 0x11, 0x00


	//----- nvinfo : EIATTR_KPARAM_INFO
	.align		4
.L_173:
        /*0058*/ 	.byte	0x04, 0x17
        /*005a*/ 	.short	(.L_175 - .L_174)
.L_174:
        /*005c*/ 	.word	0x00000000
        /*0060*/ 	.short	0x0001
        /*0062*/ 	.short	0x0008
        /*0064*/ 	.byte	0x00, 0xf5, 0x21, 0x00


	//----- nvinfo : EIATTR_KPARAM_INFO
	.align		4
.L_175:
        /*0068*/ 	.byte	0x04, 0x17
        /*006a*/ 	.short	(.L_177 - .L_176)
.L_176:
        /*006c*/ 	.word	0x00000000
        /*0070*/ 	.short	0x0000
        /*0072*/ 	.short	0x0000
        /*0074*/ 	.byte	0x00, 0xf5, 0x21, 0x00


	//----- nvinfo : EIATTR_SPARSE_MMA_MASK
	.align		4
.L_177:
        /*0078*/ 	.byte	0x03, 0x50
        /*007a*/ 	.short	0x0000


	//----- nvinfo : EIATTR_MAXREG_COUNT
	.align		4
        /*007c*/ 	.byte	0x03, 0x1b
        /*007e*/ 	.short	0x00ff


	//----- nvinfo : EIATTR_MERCURY_ISA_VERSION
	.align		4
        /*0080*/ 	.byte	0x03, 0x5f
        /*0082*/ 	.short	0x0101


	//----- nvinfo : EIATTR_VRC_CTA_INIT_COUNT
	.align		4
        /*0084*/ 	.byte	0x02, 0x4a
	.zero		1
	.zero		1


	//----- nvinfo : EIATTR_EXIT_INSTR_OFFSETS
	.align		4
        /*0088*/ 	.byte	0x04, 0x1c
        /*008a*/ 	.short	(.L_179 - .L_178)


	//   ....[0]....
.L_178:
        /*008c*/ 	.word	0x00000090


	//   ....[1]....
        /*0090*/ 	.word	0x00000150


	//----- nvinfo : EIATTR_CBANK_PARAM_SIZE
	.align		4
.L_179:
        /*0094*/ 	.byte	0x03, 0x19
        /*0096*/ 	.short	0x0024


	//----- nvinfo : EIATTR_PARAM_CBANK
	.align		4
        /*0098*/ 	.byte	0x04, 0x0a
        /*009a*/ 	.short	(.L_181 - .L_180)
	.align		4
.L_180:
        /*009c*/ 	.word	index@(.nv.constant0._Z10extractRowPdS_iiiii)
        /*00a0*/ 	.short	0x0380
        /*00a2*/ 	.short	0x0024


	//----- nvinfo : EIATTR_SW_WAR
	.align		4
.L_181:
        /*00a4*/ 	.byte	0x04, 0x36
        /*00a6*/ 	.short	(.L_183 - .L_182)
.L_182:
        /*00a8*/ 	.word	0x00000008
.L_183:


//--------------------- .nv.info._Z13extractColumnPdS_iiiii --------------------------
	.section	.nv.info._Z13extractColumnPdS_iiiii,"",@"SHT_CUDA_INFO"
	.sectionflags	@""
	.align	4


	//----- nvinfo : EIATTR_CUDA_API_VERSION
	.align		4
        /*0000*/ 	.byte	0x04, 0x37
        /*0002*/ 	.short	(.L_185 - .L_184)
.L_184:
        /*0004*/ 	.word	0x00000082


	//----- nvinfo : EIATTR_KPARAM_INFO
	.align		4
.L_185:
        /*0008*/ 	.byte	0x04, 0x17
        /*000a*/ 	.short	(.L_187 - .L_186)
.L_186:
        /*000c*/ 	.word	0x00000000
        /*0010*/ 	.short	0x0006
        /*0012*/ 	.short	0x0020
        /*0014*/ 	.byte	0x00, 0xf0, 0x11, 0x00


	//----- nvinfo : EIATTR_KPARAM_INFO
	.align		4
.L_187:
        /*0018*/ 	.byte	0x04, 0x17
        /*001a*/ 	.short	(.L_189 - .L_188)
.L_188:
        /*001c*/ 	.word	0x00000000
        /*0020*/ 	.short	0x0005
        /*0022*/ 	.short	0x001c
        /*0024*/ 	.byte	0x00, 0xf0, 0x11, 0x00


	//----- nvinfo : EIATTR_KPARAM_INFO
	.align		4
.L_189:
        /*0028*/ 	.byte	0x04, 0x17
        /*002a*/ 	.short	(.L_191 - .L_190)
.L_190:
        /*002c*/ 	.word	0x00000000
        /*0030*/ 	.short	0x0004
        /*0032*/ 	.short	0x0018
        /*0034*/ 	.byte	0x00, 0xf0, 0x11, 0x00


	//----- nvinfo : EIATTR_KPARAM_INFO
	.align		4
.L_191:
        /*0038*/ 	.byte	0x04, 0x17
        /*003a*/ 	.short	(.L_193 - .L_192)
.L_192:
        /*003c*/ 	.word	0x00000000
        /*0040*/ 	.short	0x0003
        /*0042*/ 	.short	0x0014
        /*0044*/ 	.byte	0x00, 0xf0, 0x11, 0x00


	//----- nvinfo : EIATTR_KPARAM_INFO
	.align		4
.L_193:
        /*0048*/ 	.byte	0x04, 0x17
        /*004a*/ 	.short	(.L_195 - .L_194)
.L_194:
        /*004c*/ 	.word	0x00000000
        /*0050*/ 	.short	0x0002
        /*0052*/ 	.short	0x0010
        /*0054*/ 	.byte	0x00, 0xf0, 0x11, 0x00


	//----- nvinfo : EIATTR_KPARAM_INFO
	.align		4
.L_195:
        /*0058*/ 	.byte	0x04, 0x17
        /*005a*/ 	.short	(.L_197 - .L_196)
.L_196:
        /*005c*/ 	.word	0x00000000
        /*0060*/ 	.short	0x0001
        /*0062*/ 	.short	0x0008
        /*0064*/ 	.byte	0x00, 0xf5, 0x21, 0x00


	//----- nvinfo : EIATTR_KPARAM_INFO
	.align		4
.L_197:
        /*0068*/ 	.byte	0x04, 0x17
        /*006a*/ 	.short	(.L_199 - .L_198)
.L_198:
        /*006c*/ 	.word	0x00000000
        /*0070*/ 	.short	0x0000
        /*0072*/ 	.short	0x0000
        /*0074*/ 	.byte	0x00, 0xf5, 0x21, 0x00


	//----- nvinfo : EIATTR_SPARSE_MMA_MASK
	.align		4
.L_199:
        /*0078*/ 	.byte	0x03, 0x50
        /*007a*/ 	.short	0x0000


	//----- nvinfo : EIATTR_MAXREG_COUNT
	.align		4
        /*007c*/ 	.byte	0x03, 0x1b
        /*007e*/ 	.short	0x00ff


	//----- nvinfo : EIATTR_MERCURY_ISA_VERSION
	.align		4
        /*0080*/ 	.byte	0x03, 0x5f
        /*0082*/ 	.short	0x0101


	//----- nvinfo : EIATTR_VRC_CTA_INIT_COUNT
	.align		4
        /*0084*/ 	.byte	0x02, 0x4a
	.zero		1
	.zero		1


	//----- nvinfo : EIATTR_EXIT_INSTR_OFFSETS
	.align		4
        /*0088*/ 	.byte	0x04, 0x1c
        /*008a*/ 	.short	(.L_201 - .L_200)


	//   ....[0]....
.L_200:
        /*008c*/ 	.word	0x00000090


	//   ....[1]....
        /*0090*/ 	.word	0x00000150


	//----- nvinfo : EIATTR_CBANK_PARAM_SIZE
	.align		4
.L_201:
        /*0094*/ 	.byte	0x03, 0x19
        /*0096*/ 	.short	0x0024


	//----- nvinfo : EIATTR_PARAM_CBANK
	.align		4
        /*0098*/ 	.byte	0x04, 0x0a
        /*009a*/ 	.short	(.L_203 - .L_202)
	.align		4
.L_202:
        /*009c*/ 	.word	index@(.nv.constant0._Z13extractColumnPdS_iiiii)
        /*00a0*/ 	.short	0x0380
        /*00a2*/ 	.short	0x0024


	//----- nvinfo : EIATTR_SW_WAR
	.align		4
.L_203:
        /*00a4*/ 	.byte	0x04, 0x36
        /*00a6*/ 	.short	(.L_205 - .L_204)
.L_204:
        /*00a8*/ 	.word	0x00000008
.L_205:


//--------------------- .nv.info._Z13updateVMatrixPdS_iii --------------------------
	.section	.nv.info._Z13updateVMatrixPdS_iii,"",@"SHT_CUDA_INFO"
	.sectionflags	@""
	.align	4


	//----- nvinfo : EIATTR_CUDA_API_VERSION
	.align		4
        /*0000*/ 	.byte	0x04, 0x37
        /*0002*/ 	.short	(.L_207 - .L_206)
.L_206:
        /*0004*/ 	.word	0x00000082


	//----- nvinfo : EIATTR_KPARAM_INFO
	.align		4
.L_207:
        /*0008*/ 	.byte	0x04, 0x17
        /*000a*/ 	.short	(.L_209 - .L_208)
.L_208:
        /*000c*/ 	.word	0x00000000
        /*0010*/ 	.short	0x0004
        /*0012*/ 	.short	0x0018
        /*0014*/ 	.byte	0x00, 0xf0, 0x11, 0x00


	//----- nvinfo : EIATTR_KPARAM_INFO
	.align		4
.L_209:
        /*0018*/ 	.byte	0x04, 0x17
        /*001a*/ 	.short	(.L_211 - .L_210)
.L_210:
        /*001c*/ 	.word	0x00000000
        /*0020*/ 	.short	0x0003
        /*0022*/ 	.short	0x0014
        /*0024*/ 	.byte	0x00, 0xf0, 0x11, 0x00


	//----- nvinfo : EIATTR_KPARAM_INFO
	.align		4
.L_211:
        /*0028*/ 	.byte	0x04, 0x17
        /*002a*/ 	.short	(.L_213 - .L_212)
.L_212:
        /*002c*/ 	.word	0x00000000
        /*0030*/ 	.short	0x0002
        /*0032*/ 	.short	0x0010
        /*0034*/ 	.byte	0x00, 0xf0, 0x11, 0x00


	//----- nvinfo : EIATTR_KPARAM_INFO
	.align		4
.L_213:
        /*0038*/ 	.byte	0x04, 0x17
        /*003a*/ 	.short	(.L_215 - .L_214)
.L_214:
        /*003c*/ 	.word	0x00000000
        /*0040*/ 	.short	0x0001
        /*0042*/ 	.short	0x0008
        /*0044*/ 	.byte	0x00, 0xf5, 0x21, 0x00


	//----- nvinfo : EIATTR_KPARAM_INFO
	.align		4
.L_215:
        /*0048*/ 	.byte	0x04, 0x17
        /*004a*/ 	.short	(.L_217 - .L_216)
.L_216:
        /*004c*/ 	.word	0x00000000
        /*0050*/ 	.short	0x0000
        /*0052*/ 	.short	0x0000
        /*0054*/ 	.byte	0x00, 0xf5, 0x21, 0x00


	//----- nvinfo : EIATTR_SPARSE_MMA_MASK
	.align		4
.L_217:
        /*0058*/ 	.byte	0x03, 0x50
        /*005a*/ 	.short	0x0000


	//----- nvinfo : EIATTR_MAXREG_COUNT
	.align		4
        /*005c*/ 	.byte	0x03, 0x1b
        /*005e*/ 	.short	0x00ff


	//----- nvinfo : EIATTR_MERCURY_ISA_VERSION
	.align		4
        /*0060*/ 	.byte	0x03, 0x5f
        /*0062*/ 	.short	0x0101


	//----- nvinfo : EIATTR_VRC_CTA_INIT_COUNT
	.align		4
        /*0064*/ 	.byte	0x02, 0x4a
	.zero		1
	.zero		1


	//----- nvinfo : EIATTR_EXIT_INSTR_OFFSETS
	.align		4
        /*0068*/ 	.byte	0x04, 0x1c
        /*006a*/ 	.short	(.L_219 - .L_218)


	//   ....[0]....
.L_218:
        /*006c*/ 	.word	0x00000070


	//   ....[1]....
        /*0070*/ 	.word	0x00000b30


	//   ....[2]....
        /*0074*/ 	.word	0x00001130


	//   ....[3]....
        /*0078*/ 	.word	0x000013e0


	//   ....[4]....
        /*007c*/ 	.word	0x00001590


	//   ....[5]....
        /*0080*/ 	.word	0x000016e0


	//----- nvinfo : EIATTR_CBANK_PARAM_SIZE
	.align		4
.L_219:
        /*0084*/ 	.byte	0x03, 0x19
        /*0086*/ 	.short	0x001c


	//----- nvinfo : EIATTR_PARAM_CBANK
	.align		4
        /*0088*/ 	.byte	0x04, 0x0a
        /*008a*/ 	.short	(.L_221 - .L_220)
	.align		4
.L_220:
        /*008c*/ 	.word	index@(.nv.constant0._Z13updateVMatrixPdS_iii)
        /*0090*/ 	.short	0x0380
        /*0092*/ 	.short	0x001c


	//----- nvinfo : EIATTR_SW_WAR
	.align		4
.L_221:
        /*0094*/ 	.byte	0x04, 0x36
        /*0096*/ 	.short	(.L_223 - .L_222)
.L_222:
        /*0098*/ 	.word	0x00000008
.L_223:


//--------------------- .nv.info._Z22applyHouseholderToRowsPdS_iiii --------------------------
	.section	.nv.info._Z22applyHouseholderToRowsPdS_iiii,"",@"SHT_CUDA_INFO"
	.sectionflags	@""
	.align	4


	//----- nvinfo : EIATTR_CUDA_API_VERSION
	.align		4
        /*0000*/ 	.byte	0x04, 0x37
        /*0002*/ 	.short	(.L_225 - .L_224)
.L_224:
        /*0004*/ 	.word	0x00000082


	//----- nvinfo : EIATTR_KPARAM_INFO
	.align		4
.L_225:
        /*0008*/ 	.byte	0x04, 0x17
        /*000a*/ 	.short	(.L_227 - .L_226)
.L_226:
        /*000c*/ 	.word	0x00000000
        /*0010*/ 	.short	0x0005
        /*0012*/ 	.short	0x001c
        /*0014*/ 	.byte	0x00, 0xf0, 0x11, 0x00


	//----- nvinfo : EIATTR_KPARAM_INFO
	.align		4
.L_227:
        /*0018*/ 	.byte	0x04, 0x17
        /*001a*/ 	.short	(.L_229 - .L_228)
.L_228:
        /*001c*/ 	.word	0x00000000
        /*0020*/ 	.short	0x0004
        /*0022*/ 	.short	0x0018
        /*0024*/ 	.byte	0x00, 0xf0, 0x11, 0x00


	//----- nvinfo : EIATTR_KPARAM_INFO
	.align		4
.L_229:
        /*0028*/ 	.byte	0x04, 0x17
        /*002a*/ 	.short	(.L_231 - .L_230)
.L_230:
        /*002c*/ 	.word	0x00000000
        /*0030*/ 	.short	0x0003
        /*0032*/ 	.short	0x0014
        /*0034*/ 	.byte	0x00, 0xf0, 0x11, 0x00


	//----- nvinfo : EIATTR_KPARAM_INFO
	.align		4
.L_231:
        /*0038*/ 	.byte	0x04, 0x17
        /*003a*/ 	.short	(.L_233 - .L_232)
.L_232:
        /*003c*/ 	.word	0x00000000
        /*0040*/ 	.short	0x0002
        /*0042*/ 	.short	0x0010
        /*0044*/ 	.byte	0x00, 0xf0, 0x11, 0x00


	//----- nvinfo : EIATTR_KPARAM_INFO
	.align		4
.L_233:
        /*0048*/ 	.byte	0x04, 0x17
        /*004a*/ 	.short	(.L_235 - .L_234)
.L_234:
        /*004c*/ 	.word	0x00000000
        /*0050*/ 	.short	0x0001
        /*0052*/ 	.short	0x0008
        /*0054*/ 	.byte	0x00, 0xf5, 0x21, 0x00


	//----- nvinfo : EIATTR_KPARAM_INFO
	.align		4
.L_235:
        /*0058*/ 	.byte	0x04, 0x17
        /*005a*/ 	.short	(.L_237 - .L_236)
.L_236:
        /*005c*/ 	.word	0x00000000
        /*0060*/ 	.short	0x0000
        /*0062*/ 	.short	0x0000
        /*0064*/ 	.byte	0x00, 0xf5, 0x21, 0x00


	//----- nvinfo : EIATTR_SPARSE_MMA_MASK
	.align		4
.L_237:
        /*0068*/ 	.byte	0x03, 0x50
        /*006a*/ 	.short	0x0000


	//----- nvinfo : EIATTR_MAXREG_COUNT
	.align		4
        /*006c*/ 	.byte	0x03, 0x1b
        /*006e*/ 	.short	0x00ff


	//----- nvinfo : EIATTR_MERCURY_ISA_VERSION
	.align		4
        /*0070*/ 	.byte	0x03, 0x5f
        /*0072*/ 	.short	0x0101


	//----- nvinfo : EIATTR_VRC_CTA_INIT_COUNT
	.align		4
        /*0074*/ 	.byte	0x02, 0x4a
	.zero		1
	.zero		1


	//----- nvinfo : EIATTR_EXIT_INSTR_OFFSETS
	.align		4
        /*0078*/ 	.byte	0x04, 0x1c
        /*007a*/ 	.short	(.L_239 - .L_238)


	//   ....[0]....
.L_238:
        /*007c*/ 	.word	0x00000070


	//   ....[1]....
        /*0080*/ 	.word	0x00000b30


	//   ....[2]....
        /*0084*/ 	.word	0x00001130


	//   ....[3]....
        /*0088*/ 	.word	0x000013e0


	//   ....[4]....
        /*008c*/ 	.word	0x00001590


	//   ....[5]....
        /*0090*/ 	.word	0x000016e0


	//----- nvinfo : EIATTR_CBANK_PARAM_SIZE
	.align		4
.L_239:
        /*0094*/ 	.byte	0x03, 0x19
        /*0096*/ 	.short	0x0020


	//----- nvinfo : EIATTR_PARAM_CBANK
	.align		4
        /*0098*/ 	.byte	0x04, 0x0a
        /*009a*/ 	.short	(.L_241 - .L_240)
	.align		4
.L_240:
        /*009c*/ 	.word	index@(.nv.constant0._Z22applyHouseholderToRowsPdS_iiii)
        /*00a0*/ 	.short	0x0380
        /*00a2*/ 	.short	0x0020


	//----- nvinfo : EIATTR_SW_WAR
	.align		4
.L_241:
        /*00a4*/ 	.byte	0x04, 0x36
        /*00a6*/ 	.short	(.L_243 - .L_242)
.L_242:
        /*00a8*/ 	.word	0x00000008
.L_243:


//--------------------- .nv.info._Z13updateUMatrixPdS_iii --------------------------
	.section	.nv.info._Z13updateUMatrixPdS_iii,"",@"SHT_CUDA_INFO"
	.sectionflags	@""
	.align	4


	//----- nvinfo : EIATTR_CUDA_API_VERSION
	.align		4
        /*0000*/ 	.byte	0x04, 0x37
        /*0002*/ 	.short	(.L_245 - .L_244)
.L_244:
        /*0004*/ 	.word	0x00000082


	//----- nvinfo : EIATTR_KPARAM_INFO
	.align		4
.L_245:
        /*0008*/ 	.byte	0x04, 0x17
        /*000a*/ 	.short	(.L_247 - .L_246)
.L_246:
        /*000c*/ 	.word	0x00000000
        /*0010*/ 	.short	0x0004
        /*0012*/ 	.short	0x0018
        /*0014*/ 	.byte	0x00, 0xf0, 0x11, 0x00


	//----- nvinfo : EIATTR_KPARAM_INFO
	.align		4
.L_247:
        /*0018*/ 	.byte	0x04, 0x17
        /*001a*/ 	.short	(.L_249 - .L_248)
.L_248:
        /*001c*/ 	.word	0x00000000
        /*0020*/ 	.short	0x0003
        /*0022*/ 	.short	0x0014
        /*0024*/ 	.byte	0x00, 0xf0, 0x11, 0x00


	//----- nvinfo : EIATTR_KPARAM_INFO
	.align		4
.L_249:
        /*0028*/ 	.byte	0x04, 0x17
        /*002a*/ 	.short	(.L_251 - .L_250)
.L_250:
        /*002c*/ 	.word	0x00000000
        /*0030*/ 	.short	0x0002
        /*0032*/ 	.short	0x0010
        /*0034*/ 	.byte	0x00, 0xf0, 0x11, 0x00


	//----- nvinfo : EIATTR_KPARAM_INFO
	.align		4
.L_251:
        /*0038*/ 	.byte	0x04, 0x17
        /*003a*/ 	.short	(.L_253 - .L_252)
.L_252:
        /*003c*/ 	.word	0x00000000
        /*0040*/ 	.short	0x0001
        /*0042*/ 	.short	0x0008
        /*0044*/ 	.byte	0x00, 0xf5, 0x21, 0x00


	//----- nvinfo : EIATTR_KPARAM_INFO
	.align		4
.L_253:
        /*0048*/ 	.byte	0x04, 0x17
        /*004a*/ 	.short	(.L_255 - .L_254)
.L_254:
        /*004c*/ 	.word	0x00000000
        /*0050*/ 	.short	0x0000
        /*0052*/ 	.short	0x0000
        /*0054*/ 	.byte	0x00, 0xf5, 0x21, 0x00


	//----- nvinfo : EIATTR_SPARSE_MMA_MASK
	.align		4
.L_255:
        /*0058*/ 	.byte	0x03, 0x50
        /*005a*/ 	.short	0x0000


	//----- nvinfo : EIATTR_MAXREG_COUNT
	.align		4
        /*005c*/ 	.byte	0x03, 0x1b
        /*005e*/ 	.short	0x00ff


	//----- nvinfo : EIATTR_MERCURY_ISA_VERSION
	.align		4
        /*0060*/ 	.byte	0x03, 0x5f
        /*0062*/ 	.short	0x0101


	//----- nvinfo : EIATTR_VRC_CTA_INIT_COUNT
	.align		4
        /*0064*/ 	.byte	0x02, 0x4a
	.zero		1
	.zero		1


	//----- nvinfo : EIATTR_EXIT_INSTR_OFFSETS
	.align		4
        /*0068*/ 	.byte	0x04, 0x1c
        /*006a*/ 	.short	(.L_257 - .L_256)


	//   ....[0]....
.L_256:
        /*006c*/ 	.word	0x00000070


	//   ....[1]....
        /*0070*/ 	.word	0x00000b00


	//   ....[2]....
        /*0074*/ 	.word	0x000010f0


	//   ....[3]....
        /*0078*/ 	.word	0x000013a0


	//   ....[4]....
        /*007c*/ 	.word	0x00001550


	//   ....[5]....
        /*0080*/ 	.word	0x00001690


	//----- nvinfo : EIATTR_CBANK_PARAM_SIZE
	.align		4
.L_257:
        /*0084*/ 	.byte	0x03, 0x19
        /*0086*/ 	.short	0x001c


	//----- nvinfo : EIATTR_PARAM_CBANK
	.align		4
        /*0088*/ 	.byte	0x04, 0x0a
        /*008a*/ 	.short	(.L_259 - .L_258)
	.align		4
.L_258:
        /*008c*/ 	.word	index@(.nv.constant0._Z13updateUMatrixPdS_iii)
        /*0090*/ 	.short	0x0380
        /*0092*/ 	.short	0x001c


	//----- nvinfo : EIATTR_SW_WAR
	.align		4
.L_259:
        /*0094*/ 	.byte	0x04, 0x36
        /*0096*/ 	.short	(.L_261 - .L_260)
.L_260:
        /*0098*/ 	.word	0x00000008
.L_261:


//--------------------- .nv.info._Z25applyHouseholderToColumnsPdS_iiii --------------------------
	.section	.nv.info._Z25applyHouseholderToColumnsPdS_iiii,"",@"SHT_CUDA_INFO"
	.sectionflags	@""
	.align	4


	//----- nvinfo : EIATTR_CUDA_API_VERSION
	.align		4
        /*0000*/ 	.byte	0x04, 0x37
        /*0002*/ 	.short	(.L_263 - .L_262)
.L_262:
        /*0004*/ 	.word	0x00000082


	//----- nvinfo : EIATTR_KPARAM_INFO
	.align		4
.L_263:
        /*0008*/ 	.byte	0x04, 0x17
        /*000a*/ 	.short	(.L_265 - .L_264)
.L_264:
        /*000c*/ 	.word	0x00000000
        /*0010*/ 	.short	0x0005
        /*0012*/ 	.short	0x001c
        /*0014*/ 	.byte	0x00, 0xf0, 0x11, 0x00


	//----- nvinfo : EIATTR_KPARAM_INFO
	.align		4
.L_265:
        /*0018*/ 	.byte	0x04, 0x17
        /*001a*/ 	.short	(.L_267 - .L_266)
.L_266:
        /*001c*/ 	.word	0x00000000
        /*0020*/ 	.short	0x0004
        /*0022*/ 	.short	0x0018
        /*0024*/ 	.byte	0x00, 0xf0, 0x11, 0x00


	//----- nvinfo : EIATTR_KPARAM_INFO
	.align		4
.L_267:
        /*0028*/ 	.byte	0x04, 0x17
        /*002a*/ 	.short	(.L_269 - .L_268)
.L_268:
        /*002c*/ 	.word	0x00000000
        /*0030*/ 	.short	0x0003
        /*0032*/ 	.short	0x0014
        /*0034*/ 	.byte	0x00, 0xf0, 0x11, 0x00


	//----- nvinfo : EIATTR_KPARAM_INFO
	.align		4
.L_269:
        /*0038*/ 	.byte	0x04, 0x17
        /*003a*/ 	.short	(.L_271 - .L_270)
.L_270:
        /*003c*/ 	.word	0x00000000
        /*0040*/ 	.short	0x0002
        /*0042*/ 	.short	0x0010
        /*0044*/ 	.byte	0x00, 0xf0, 0x11, 0x00


	//----- nvinfo : EIATTR_KPARAM_INFO
	.align		4
.L_271:
        /*0048*/ 	.byte	0x04, 0x17
        /*004a*/ 	.short	(.L_273 - .L_272)
.L_272:
        /*004c*/ 	.word	0x00000000
        /*0050*/ 	.short	0x0001
        /*0052*/ 	.short	0x0008
        /*0054*/ 	.byte	0x00, 0xf5, 0x21, 0x00


	//----- nvinfo : EIATTR_KPARAM_INFO
	.align		4
.L_273:
        /*0058*/ 	.byte	0x04, 0x17
        /*005a*/ 	.short	(.L_275 - .L_274)
.L_274:
        /*005c*/ 	.word	0x00000000
        /*0060*/ 	.short	0x0000
        /*0062*/ 	.short	0x0000
        /*0064*/ 	.byte	0x00, 0xf5, 0x21, 0x00


	//----- nvinfo : EIATTR_SPARSE_MMA_MASK
	.align		4
.L_275:
        /*0068*/ 	.byte	0x03, 0x50
        /*006a*/ 	.short	0x0000


	//----- nvinfo : EIATTR_MAXREG_COUNT
	.align		4
        /*006c*/ 	.byte	0x03, 0x1b
        /*006e*/ 	.short	0x00ff


	//----- nvinfo : EIATTR_MERCURY_ISA_VERSION
	.align		4
        /*0070*/ 	.byte	0x03, 0x5f
        /*0072*/ 	.short	0x0101


	//----- nvinfo : EIATTR_VRC_CTA_INIT_COUNT
	.align		4
        /*0074*/ 	.byte	0x02, 0x4a
	.zero		1
	.zero		1


	//----- nvinfo : EIATTR_EXIT_INSTR_OFFSETS
	.align		4
        /*0078*/ 	.byte	0x04, 0x1c
        /*007a*/ 	.short	(.L_277 - .L_276)


	//   ....[0]....
.L_276:
        /*007c*/ 	.word	0x00000090


	//   ....[1]....
        /*0080*/ 	.word	0x00000850


	//   ....[2]....
        /*0084*/ 	.word	0x00000ce0


	//   ....[3]....
        /*0088*/ 	.word	0x00000f20


	//   ....[4]....
        /*008c*/ 	.word	0x000010a0


	//   ....[5]....
        /*0090*/ 	.word	0x00001170


	//----- nvinfo : EIATTR_CBANK_PARAM_SIZE
	.align		4
.L_277:
        /*0094*/ 	.byte	0x03, 0x19
        /*0096*/ 	.short	0x0020


	//----- nvinfo : EIATTR_PARAM_CBANK
	.align		4
        /*0098*/ 	.byte	0x04, 0x0a
        /*009a*/ 	.short	(.L_279 - .L_278)
	.align		4
.L_278:
        /*009c*/ 	.word	index@(.nv.constant0._Z25applyHouseholderToColumnsPdS_iiii)
        /*00a0*/ 	.short	0x0380
        /*00a2*/ 	.short	0x0020


	//----- nvinfo : EIATTR_SW_WAR
	.align		4
.L_279:
        /*00a4*/ 	.byte	0x04, 0x36
        /*00a6*/ 	.short	(.L_281 - .L_280)
.L_280:
        /*00a8*/ 	.word	0x00000008
.L_281:


//--------------------- .nv.info._Z15initZerosKernelPdi --------------------------
	.section	.nv.info._Z15initZerosKernelPdi,"",@"SHT_CUDA_INFO"
	.sectionflags	@""
	.align	4


	//----- nvinfo : EIATTR_CUDA_API_VERSION
	.align		4
        /*0000*/ 	.byte	0x04, 0x37
        /*0002*/ 	.short	(.L_283 - .L_282)
.L_282:
        /*0004*/ 	.word	0x00000082


	//----- nvinfo : EIATTR_KPARAM_INFO
	.align		4
.L_283:
        /*0008*/ 	.byte	0x04, 0x17
        /*000a*/ 	.short	(.L_285 - .L_284)
.L_284:
        /*000c*/ 	.word	0x00000000
        /*0010*/ 	.short	0x0001
        /*0012*/ 	.short	0x0008
        /*0014*/ 	.byte	0x00, 0xf0, 0x11, 0x00


	//----- nvinfo : EIATTR_KPARAM_INFO
	.align		4
.L_285:
        /*0018*/ 	.byte	0x04, 0x17
        /*001a*/ 	.short	(.L_287 - .L_286)
.L_286:
        /*001c*/ 	.word	0x00000000
        /*0020*/ 	.short	0x0000
        /*0022*/ 	.short	0x0000
        /*0024*/ 	.byte	0x00, 0xf5, 0x21, 0x00


	//----- nvinfo : EIATTR_SPARSE_MMA_MASK
	.align		4
.L_287:
        /*0028*/ 	.byte	0x03, 0x50
        /*002a*/ 	.short	0x0000


	//----- nvinfo : EIATTR_MAXREG_COUNT
	.align		4
        /*002c*/ 	.byte	0x03, 0x1b
        /*002e*/ 	.short	0x00ff


	//----- nvinfo : EIATTR_MERCURY_ISA_VERSION
	.align		4
        /*0030*/ 	.byte	0x03, 0x5f
        /*0032*/ 	.short	0x0101


	//----- nvinfo : EIATTR_VRC_CTA_INIT_COUNT
	.align		4
        /*0034*/ 	.byte	0x02, 0x4a
	.zero		1
	.zero		1


	//----- nvinfo : EIATTR_EXIT_INSTR_OFFSETS
	.align		4
        /*0038*/ 	.byte	0x04, 0x1c
        /*003a*/ 	.short	(.L_289 - .L_288)


	//   ....[0]....
.L_288:
        /*003c*/ 	.word	0x00000070


	//   ....[1]....
        /*0040*/ 	.word	0x000000c0


	//----- nvinfo : EIATTR_CBANK_PARAM_SIZE
	.align		4
.L_289:
        /*0044*/ 	.byte	0x03, 0x19
        /*0046*/ 	.short	0x000c


	//----- nvinfo : EIATTR_PARAM_CBANK
	.align		4
        /*0048*/ 	.byte	0x04, 0x0a
        /*004a*/ 	.short	(.L_291 - .L_290)
	.align		4
.L_290:
        /*004c*/ 	.word	index@(.nv.constant0._Z15initZerosKernelPdi)
        /*0050*/ 	.short	0x0380
        /*0052*/ 	.short	0x000c


	//----- nvinfo : EIATTR_SW_WAR
	.align		4
.L_291:
        /*0054*/ 	.byte	0x04, 0x36
        /*0056*/ 	.short	(.L_293 - .L_292)
.L_292:
        /*0058*/ 	.word	0x00000008
.L_293:


//--------------------- .nv.info._Z15transposeMatrixPdS_ii --------------------------
	.section	.nv.info._Z15transposeMatrixPdS_ii,"",@"SHT_CUDA_INFO"
	.sectionflags	@""
	.align	4


	//----- nvinfo : EIATTR_CUDA_API_VERSION
	.align		4
        /*0000*/ 	.byte	0x04, 0x37
        /*0002*/ 	.short	(.L_295 - .L_294)
.L_294:
        /*0004*/ 	.word	0x00000082


	//----- nvinfo : EIATTR_KPARAM_INFO
	.align		4
.L_295:
        /*0008*/ 	.byte	0x04, 0x17
        /*000a*/ 	.short	(.L_297 - .L_296)
.L_296:
        /*000c*/ 	.word	0x00000000
        /*0010*/ 	.short	0x0003
        /*0012*/ 	.short	0x0014
        /*0014*/ 	.byte	0x00, 0xf0, 0x11, 0x00


	//----- nvinfo : EIATTR_KPARAM_INFO
	.align		4
.L_297:
        /*0018*/ 	.byte	0x04, 0x17
        /*001a*/ 	.short	(.L_299 - .L_298)
.L_298:
        /*001c*/ 	.word	0x00000000
        /*0020*/ 	.short	0x0002
        /*0022*/ 	.short	0x0010
        /*0024*/ 	.byte	0x00, 0xf0, 0x11, 0x00


	//----- nvinfo : EIATTR_KPARAM_INFO
	.align		4
.L_299:
        /*0028*/ 	.byte	0x04, 0x17
        /*002a*/ 	.short	(.L_301 - .L_300)
.L_300:
        /*002c*/ 	.word	0x00000000
        /*0030*/ 	.short	0x0001
        /*0032*/ 	.short	0x0008
        /*0034*/ 	.byte	0x00, 0xf5, 0x21, 0x00


	//----- nvinfo : EIATTR_KPARAM_INFO
	.align		4
.L_301:
        /*0038*/ 	.byte	0x04, 0x17
        /*003a*/ 	.short	(.L_303 - .L_302)
.L_302:
        /*003c*/ 	.word	0x00000000
        /*0040*/ 	.short	0x0000
        /*0042*/ 	.short	0x0000
        /*0044*/ 	.byte	0x00, 0xf5, 0x21, 0x00


	//----- nvinfo : EIATTR_SPARSE_MMA_MASK
	.align		4
.L_303:
        /*0048*/ 	.byte	0x03, 0x50
        /*004a*/ 	.short	0x0000


	//----- nvinfo : EIATTR_MAXREG_COUNT
	.align		4
        /*004c*/ 	.byte	0x03, 0x1b
        /*004e*/ 	.short	0x00ff


	//----- nvinfo : EIATTR_MERCURY_ISA_VERSION
	.align		4
        /*0050*/ 	.byte	0x03, 0x5f
        /*0052*/ 	.short	0x0101


	//----- nvinfo : EIATTR_VRC_CTA_INIT_COUNT
	.align		4
        /*0054*/ 	.byte	0x02, 0x4a
	.zero		1
	.zero		1


	//----- nvinfo : EIATTR_EXIT_INSTR_OFFSETS
	.align		4
        /*0058*/ 	.byte	0x04, 0x1c
        /*005a*/ 	.short	(.L_305 - .L_304)


	//   ....[0]....
.L_304:
        /*005c*/ 	.word	0x000000c0


	//   ....[1]....
        /*0060*/ 	.word	0x00000160


	//----- nvinfo : EIATTR_CBANK_PARAM_SIZE
	.align		4
.L_305:
        /*0064*/ 	.byte	0x03, 0x19
        /*0066*/ 	.short	0x0018


	//----- nvinfo : EIATTR_PARAM_CBANK
	.align		4
        /*0068*/ 	.byte	0x04, 0x0a
        /*006a*/ 	.short	(.L_307 - .L_306)
	.align		4
.L_306:
        /*006c*/ 	.word	index@(.nv.constant0._Z15transposeMatrixPdS_ii)
        /*0070*/ 	.short	0x0380
        /*0072*/ 	.short	0x0018


	//----- nvinfo : EIATTR_SW_WAR
	.align		4
.L_307:
        /*0074*/ 	.byte	0x04, 0x36
        /*0076*/ 	.short	(.L_309 - .L_308)
.L_308:
        /*0078*/ 	.word	0x00000008
.L_309:


//--------------------- .nv.info._Z14matrixMultiplyPdS_S_iii --------------------------
	.section	.nv.info._Z14matrixMultiplyPdS_S_iii,"",@"SHT_CUDA_INFO"
	.sectionflags	@""
	.align	4


	//----- nvinfo : EIATTR_CUDA_API_VERSION
	.align		4
        /*0000*/ 	.byte	0x04, 0x37
        /*0002*/ 	.short	(.L_311 - .L_310)
.L_310:
        /*0004*/ 	.word	0x00000082


	//----- nvinfo : EIATTR_KPARAM_INFO
	.align		4
.L_311:
        /*0008*/ 	.byte	0x04, 0x17
        /*000a*/ 	.short	(.L_313 - .L_312)
.L_312:
        /*000c*/ 	.word	0x00000000
        /*0010*/ 	.short	0x0005
        /*0012*/ 	.short	0x0020
        /*0014*/ 	.byte	0x00, 0xf0, 0x11, 0x00


	//----- nvinfo : EIATTR_KPARAM_INFO
	.align		4
.L_313:
        /*0018*/ 	.byte	0x04, 0x17
        /*001a*/ 	.short	(.L_315 - .L_314)
.L_314:
        /*001c*/ 	.word	0x00000000
        /*0020*/ 	.short	0x0004
        /*0022*/ 	.short	0x001c
        /*0024*/ 	.byte	0x00, 0xf0, 0x11, 0x00


	//----- nvinfo : EIATTR_KPARAM_INFO
	.align		4
.L_315:
        /*0028*/ 	.byte	0x04, 0x17
        /*002a*/ 	.short	(.L_317 - .L_316)
.L_316:
        /*002c*/ 	.word	0x00000000
        /*0030*/ 	.short	0x0003
        /*0032*/ 	.short	0x0018
        /*0034*/ 	.byte	0x00, 0xf0, 0x11, 0x00


	//----- nvinfo : EIATTR_KPARAM_INFO
	.align		4
.L_317:
        /*0038*/ 	.byte	0x04, 0x17
        /*003a*/ 	.short	(.L_319 - .L_318)
.L_318:
        /*003c*/ 	.word	0x00000000
        /*0040*/ 	.short	0x0002
        /*0042*/ 	.short	0x0010
        /*0044*/ 	.byte	0x00, 0xf5, 0x21, 0x00


	//----- nvinfo : EIATTR_KPARAM_INFO
	.align		4
.L_319:
        /*0048*/ 	.byte	0x04, 0x17
        /*004a*/ 	.short	(.L_321 - .L_320)
.L_320:
        /*004c*/ 	.word	0x00000000
        /*0050*/ 	.short	0x0001
        /*0052*/ 	.short	0x0008
        /*0054*/ 	.byte	0x00, 0xf5, 0x21, 0x00


	//----- nvinfo : EIATTR_KPARAM_INFO
	.align		4
.L_321:
        /*0058*/ 	.byte	0x04, 0x17
        /*005a*/ 	.short	(.L_323 - .L_322)
.L_322:
        /*005c*/ 	.word	0x00000000
        /*0060*/ 	.short	0x0000
        /*0062*/ 	.short	0x0000
        /*0064*/ 	.byte	0x00, 0xf5, 0x21, 0x00


	//----- nvinfo : EIATTR_SPARSE_MMA_MASK
	.align		4
.L_323:
        /*0068*/ 	.byte	0x03, 0x50
        /*006a*/ 	.short	0x0000


	//----- nvinfo : EIATTR_MAXREG_COUNT
	.align		4
        /*006c*/ 	.byte	0x03, 0x1b
        /*006e*/ 	.short	0x00ff


	//----- nvinfo : EIATTR_MERCURY_ISA_VERSION
	.align		4
        /*0070*/ 	.byte	0x03, 0x5f
        /*0072*/ 	.short	0x0101


	//----- nvinfo : EIATTR_VRC_CTA_INIT_COUNT
	.align		4
        /*0074*/ 	.byte	0x02, 0x4a
	.zero		1
	.zero		1


	//----- nvinfo : EIATTR_EXIT_INSTR_OFFSETS
	.align		4
        /*0078*/ 	.byte	0x04, 0x1c
        /*007a*/ 	.short	(.L_325 - .L_324)


	//   ....[0]....
.L_324:
        /*007c*/ 	.word	0x000000d0


	//   ....[1]....
        /*0080*/ 	.word	0x000008f0


	//----- nvinfo : EIATTR_CBANK_PARAM_SIZE
	.align		4
.L_325:
        /*0084*/ 	.byte	0x03, 0x19
        /*0086*/ 	.short	0x0024


	//----- nvinfo : EIATTR_PARAM_CBANK
	.align		4
        /*0088*/ 	.byte	0x04, 0x0a
        /*008a*/ 	.short	(.L_327 - .L_326)
	.align		4
.L_326:
        /*008c*/ 	.word	index@(.nv.constant0._Z14matrixMultiplyPdS_S_iii)
        /*0090*/ 	.short	0x0380
        /*0092*/ 	.short	0x0024


	//----- nvinfo : EIATTR_SW_WAR
	.align		4
.L_327:
        /*0094*/ 	.byte	0x04, 0x36
        /*0096*/ 	.short	(.L_329 - .L_328)
.L_328:
        /*0098*/ 	.word	0x00000008
.L_329:


//--------------------- .nv.info._Z10vectorNormPdS_i --------------------------
	.section	.nv.info._Z10vectorNormPdS_i,"",@"SHT_CUDA_INFO"
	.sectionflags	@""
	.align	4


	//----- nvinfo : EIATTR_CUDA_API_VERSION
	.align		4
        /*0000*/ 	.byte	0x04, 0x37
        /*0002*/ 	.short	(.L_331 - .L_330)
.L_330:
        /*0004*/ 	.word	0x00000082


	//----- nvinfo : EIATTR_KPARAM_INFO
	.align		4
.L_331:
        /*0008*/ 	.byte	0x04, 0x17
        /*000a*/ 	.short	(.L_333 - .L_332)
.L_332:
        /*000c*/ 	.word	0x00000000
        /*0010*/ 	.short	0x0002
        /*0012*/ 	.short	0x0010
        /*0014*/ 	.byte	0x00, 0xf0, 0x11, 0x00


	//----- nvinfo : EIATTR_KPARAM_INFO
	.align		4
.L_333:
        /*0018*/ 	.byte	0x04, 0x17
        /*001a*/ 	.short	(.L_335 - .L_334)
.L_334:
        /*001c*/ 	.word	0x00000000
        /*0020*/ 	.short	0x0001
        /*0022*/ 	.short	0x0008
        /*0024*/ 	.byte	0x00, 0xf5, 0x21, 0x00


	//----- nvinfo : EIATTR_KPARAM_INFO
	.align		4
.L_335:
        /*0028*/ 	.byte	0x04, 0x17
        /*002a*/ 	.short	(.L_337 - .L_336)
.L_336:
        /*002c*/ 	.word	0x00000000
        /*0030*/ 	.short	0x0000
        /*0032*/ 	.short	0x0000
        /*0034*/ 	.byte	0x00, 0xf5, 0x21, 0x00


	//----- nvinfo : EIATTR_SPARSE_MMA_MASK
	.align		4
.L_337:
        /*0038*/ 	.byte	0x03, 0x50
        /*003a*/ 	.short	0x0000


	//----- nvinfo : EIATTR_MAXREG_COUNT
	.align		4
        /*003c*/ 	.byte	0x03, 0x1b
        /*003e*/ 	.short	0x00ff


	//----- nvinfo : EIATTR_NUM_BARRIERS
	.align		4
        /*0040*/ 	.byte	0x02, 0x4c
        /*0042*/ 	.byte	0x01
	.zero		1


	//----- nvinfo : EIATTR_MERCURY_ISA_VERSION
	.align		4
        /*0044*/ 	.byte	0x03, 0x5f
        /*0046*/ 	.short	0x0101


	//----- nvinfo : EIATTR_VRC_CTA_INIT_COUNT
	.align		4
        /*0048*/ 	.byte	0x02, 0x4a
	.zero		1
	.zero		1


	//----- nvinfo : EIATTR_EXIT_INSTR_OFFSETS
	.align		4
        /*004c*/ 	.byte	0x04, 0x1c
        /*004e*/ 	.short	(.L_339 - .L_338)


	//   ....[0]....
.L_338:
        /*0050*/ 	.word	0x000002a0


	//   ....[1]....
        /*0054*/ 	.word	0x00000310


	//----- nvinfo : EIATTR_CRS_STACK_SIZE
	.align		4
.L_339:
        /*0058*/ 	.byte	0x04, 0x1e
        /*005a*/ 	.short	(.L_341 - .L_340)
.L_340:
        /*005c*/ 	.word	0x00000000


	//----- nvinfo : EIATTR_CBANK_PARAM_SIZE
	.align		4
.L_341:
        /*0060*/ 	.byte	0x03, 0x19
        /*0062*/ 	.short	0x0014


	//----- nvinfo : EIATTR_PARAM_CBANK
	.align		4
        /*0064*/ 	.byte	0x04, 0x0a
        /*0066*/ 	.short	(.L_343 - .L_342)
	.align		4
.L_342:
        /*0068*/ 	.word	index@(.nv.constant0._Z10vectorNormPdS_i)
        /*006c*/ 	.short	0x0380
        /*006e*/ 	.short	0x0014


	//----- nvinfo : EIATTR_SW_WAR
	.align		4
.L_343:
        /*0070*/ 	.byte	0x04, 0x36
        /*0072*/ 	.short	(.L_345 - .L_344)
.L_344:
        /*0074*/ 	.word	0x00000008
.L_345:


//--------------------- .nv.callgraph             --------------------------
	.section	.nv.callgraph,"",@"SHT_CUDA_CALLGRAPH"
	.align	4
	.sectionentsize	8
	.align		4
        /*0000*/ 	.word	0x00000000
	.align		4
        /*0004*/ 	.word	0xffffffff
	.align		4
        /*0008*/ 	.word	0x00000000
	.align		4
        /*000c*/ 	.word	0xfffffffe
	.align		4
        /*0010*/ 	.word	0x00000000
	.align		4
        /*0014*/ 	.word	0xfffffffd
	.align		4
        /*0018*/ 	.word	0x00000000
	.align		4
        /*001c*/ 	.word	0xfffffffc


//--------------------- .text._Z18setDiagonalElementPddii --------------------------
	.section	.text._Z18setDiagonalElementPddii,"ax",@progbits
	.align	128
        .global         _Z18setDiagonalElementPddii
        .type           _Z18setDiagonalElementPddii,@function
        .size           _Z18setDiagonalElementPddii,(.L_x_71 - _Z18setDiagonalElementPddii)
        .other          _Z18setDiagonalElementPddii,@"STO_CUDA_ENTRY STV_DEFAULT"
_Z18setDiagonalElementPddii:
.text._Z18setDiagonalElementPddii:
[----:B------:R-:W-:Y:S08]  /*0000*/  LDC R1, c[0x0][0x37c] ;  /* 0x0000df00ff017b82 */ /* 0x000ff00000000800 */
[----:B------:R-:W0:Y:S01]  /*0010*/  LDC.64 R6, c[0x0][0x390] ;  /* 0x0000e400ff067b82 */ /* 0x000e220000000a00 */
[----:B------:R-:W1:Y:S07]  /*0020*/  LDCU.64 UR4, c[0x0][0x358] ;  /* 0x00006b00ff0477ac */ /* 0x000e6e0008000a00 */
[----:B------:R-:W2:Y:S08]  /*0030*/  LDC.64 R2, c[0x0][0x380] ;  /* 0x0000e000ff027b82 */ /* 0x000eb00000000a00 */
[----:B------:R-:W1:Y:S01]  /*0040*/  LDC.64 R4, c[0x0][0x388] ;  /* 0x0000e200ff047b82 */ /* 0x000e620000000a00 */
[----:B0-----:R-:W-:-:S04]  /*0050*/  IMAD R7, R7, R6, R7 ;  /* 0x0000000607077224 */ /* 0x001fc800078e0207 */
[----:B--2---:R-:W-:-:S05]  /*0060*/  IMAD.WIDE R2, R7, 0x8, R2 ;  /* 0x0000000807027825 */ /* 0x004fca00078e0202 */
[----:B-1----:R-:W-:Y:S01]  /*0070*/  STG.E.64 desc[UR4][R2.64], R4 ;  /* 0x0000000402007986 */ /* 0x002fe2000c101b04 */
[----:B------:R-:W-:Y:S05]  /*0080*/  EXIT ;  /* 0x000000000000794d */ /* 0x000fea0003800000 */
.L_x_0:
[----:B------:R-:W-:-:S00]  /*0090*/  BRA `(.L_x_0) ;  /* 0xfffffffc00fc7947 */ /* 0x000fc0000383ffff */
[----:B------:R-:W-:-:S00]  /*00a0*/  NOP ;  /* 0x0000000000007918 */ /* 0x000fc00000000000 */
        /* <DEDUP_REMOVED lines=13> */
.L_x_71:


//--------------------- .text._Z18initIdentityMatrixPdii --------------------------
	.section	.text._Z18initIdentityMatrixPdii,"ax",@progbits
	.align	128
        .global         _Z18initIdentityMatrixPdii
        .type           _Z18initIdentityMatrixPdii,@function
        .size           _Z18initIdentityMatrixPdii,(.L_x_72 - _Z18initIdentityMatrixPdii)
        .other          _Z18initIdentityMatrixPdii,@"STO_CUDA_ENTRY STV_DEFAULT"
_Z18initIdentityMatrixPdii:
.text._Z18initIdentityMatrixPdii:
[----:B------:R-:W-:Y:S01]  /*0000*/  LDC R1, c[0x0][0x37c] ;  /* 0x0000df00ff017b82 */ /* 0x000fe20000000800 */
[----:B------:R-:W0:Y:S07]  /*0010*/  S2R R2, SR_TID.X ;  /* 0x0000000000027919 */ /* 0x000e2e0000002100 */
[----:B------:R-:W0:Y:S08]  /*0020*/  S2UR UR4, SR_CTAID.X ;  /* 0x00000000000479c3 */ /* 0x000e300000002500 */
[----:B------:R-:W0:Y:S08]  /*0030*/  LDC R3, c[0x0][0x360] ;  /* 0x0000d800ff037b82 */ /* 0x000e300000000800 */
[----:B------:R-:W1:Y:S01]  /*0040*/  LDC R0, c[0x0][0x388] ;  /* 0x0000e200ff007b82 */ /* 0x000e620000000800 */
[----:B0-----:R-:W-:Y:S01]  /*0050*/  IMAD R3, R3, UR4, R2 ;  /* 0x0000000403037c24 */ /* 0x001fe2000f8e0202 */
[----:B-1----:R-:W-:-:S04]  /*0060*/  ISETP.GE.AND P0, PT, R0, 0x1, PT ;  /* 0x000000010000780c */ /* 0x002fc80003f06270 */
[----:B------:R-:W-:-:S13]  /*0070*/  ISETP.GE.OR P0, PT, R3, R0, !P0 ;  /* 0x000000000300720c */ /* 0x000fda0004706670 */
[----:B------:R-:W-:Y:S05]  /*0080*/  @P0 EXIT ;  /* 0x000000000000094d */ /* 0x000fea0003800000 */
[----:B------:R-:W0:Y:S01]  /*0090*/  LDCU UR4, c[0x0][0x38c] ;  /* 0x00007180ff0477ac */ /* 0x000e220008000800 */
[C---:B------:R-:W-:Y:S01]  /*00a0*/  ISETP.GE.U32.AND P1, PT, R0.reuse, 0x8, PT ;  /* 0x000000080000780c */ /* 0x040fe20003f26070 */
[----:B------:R-:W-:Y:S01]  /*00b0*/  IMAD.MOV.U32 R4, RZ, RZ, RZ ;  /* 0x000000ffff047224 */ /* 0x000fe200078e00ff */
[----:B------:R-:W-:Y:S01]  /*00c0*/  LOP3.LUT R18, R0, 0x7, RZ, 0xc0, !PT ;  /* 0x0000000700127812 */ /* 0x000fe200078ec0ff */
[----:B------:R-:W1:Y:S03]  /*00d0*/  LDCU.64 UR12, c[0x0][0x358] ;  /* 0x00006b00ff0c77ac */ /* 0x000e660008000a00 */
[----:B------:R-:W-:Y:S01]  /*00e0*/  ISETP.NE.AND P0, PT, R18, RZ, PT ;  /* 0x000000ff1200720c */ /* 0x000fe20003f05270 */
[----:B0-----:R-:W-:-:S06]  /*00f0*/  IMAD R2, R3, UR4, RZ ;  /* 0x0000000403027c24 */ /* 0x001fcc000f8e02ff */
[----:B------:R-:W-:Y:S06]  /*0100*/  @!P1 BRA `(.L_x_1) ;  /* 0x0000000000cc9947 */ /* 0x000fec0003800000 */
[----:B------:R-:W0:Y:S01]  /*0110*/  LDCU.64 UR6, c[0x0][0x380] ;  /* 0x00007000ff0677ac */ /* 0x000e220008000a00 */
[----:B------:R-:W-:Y:S01]  /*0120*/  LOP3.LUT R4, R0, 0x7ffffff8, RZ, 0xc0, !PT ;  /* 0x7ffffff800047812 */ /* 0x000fe200078ec0ff */
[----:B------:R-:W-:Y:S02]  /*0130*/  IMAD.MOV R5, RZ, RZ, -R3 ;  /* 0x000000ffff057224 */ /* 0x000fe400078e0a03 */
[----:B------:R-:W-:Y:S01]  /*0140*/  IMAD.MOV.U32 R19, RZ, RZ, R2 ;  /* 0x000000ffff137224 */ /* 0x000fe200078e0002 */
[----:B------:R-:W-:Y:S01]  /*0150*/  UMOV UR4, URZ ;  /* 0x000000ff00047c82 */ /* 0x000fe20008000000 */
[----:B0-----:R-:W-:-:S04]  /*0160*/  UIADD3 UR5, UP0, UPT, UR6, 0x20, URZ ;  /* 0x0000002006057890 */ /* 0x001fc8000ff1e0ff */
[----:B------:R-:W-:-:S12]  /*0170*/  UIADD3.X UR6, UPT, UPT, URZ, UR7, URZ, UP0, !UPT ;  /* 0x00000007ff067290 */ /* 0x000fd800087fe4ff */
.L_x_2:
[----:B------:R-:W-:Y:S01]  /*0180*/  UIADD3 UR7, UPT, UPT, UR4, 0x1, URZ ;  /* 0x0000000104077890 */ /* 0x000fe2000fffe0ff */
[----:B------:R-:W-:Y:S01]  /*0190*/  ISETP.NE.AND P1, PT, R5, RZ, PT ;  /* 0x000000ff0500720c */ /* 0x000fe20003f25270 */
[----:B------:R-:W-:Y:S01]  /*01a0*/  UIADD3 UR8, UPT, UPT, UR4, 0x2, URZ ;  /* 0x0000000204087890 */ /* 0x000fe2000fffe0ff */
[----:B0-----:R-:W-:Y:S01]  /*01b0*/  IMAD.U32 R6, RZ, RZ, UR5 ;  /* 0x00000005ff067e24 */ /* 0x001fe2000f8e00ff */
[----:B------:R-:W-:Y:S01]  /*01c0*/  UIADD3 UR9, UPT, UPT, UR4, 0x3, URZ ;  /* 0x0000000304097890 */ /* 0x000fe2000fffe0ff */
[----:B------:R-:W-:Y:S01]  /*01d0*/  FSEL R9, RZ, 1.875, P1 ;  /* 0x3ff00000ff097808 */ /* 0x000fe20000800000 */
[----:B------:R-:W-:Y:S01]  /*01e0*/  IMAD.U32 R7, RZ, RZ, UR6 ;  /* 0x00000006ff077e24 */ /* 0x000fe2000f8e00ff */
[C---:B------:R-:W-:Y:S01]  /*01f0*/  ISETP.NE.AND P2, PT, R3.reuse, UR7, PT ;  /* 0x0000000703007c0c */ /* 0x040fe2000bf45270 */
[----:B------:R-:W-:Y:S01]  /*0200*/  UIADD3 UR7, UPT, UPT, UR4, 0x4, URZ ;  /* 0x0000000404077890 */ /* 0x000fe2000fffe0ff */
[----:B------:R-:W-:Y:S01]  /*0210*/  ISETP.NE.AND P1, PT, R3, UR8, PT ;  /* 0x0000000803007c0c */ /* 0x000fe2000bf25270 */
[----:B------:R-:W-:Y:S01]  /*0220*/  IMAD.WIDE R6, R19, 0x8, R6 ;  /* 0x0000000813067825 */ /* 0x000fe200078e0206 */
[----:B------:R-:W-:Y:S01]  /*0230*/  UIADD3 UR8, UPT, UPT, UR4, 0x5, URZ ;  /* 0x0000000504087890 */ /* 0x000fe2000fffe0ff */
[----:B------:R-:W-:Y:S01]  /*0240*/  FSEL R11, RZ, 1.875, P2 ;  /* 0x3ff00000ff0b7808 */ /* 0x000fe20001000000 */
[----:B------:R-:W-:Y:S01]  /*0250*/  UIADD3 UR10, UPT, UPT, UR4, 0x6, URZ ;  /* 0x00000006040a7890 */ /* 0x000fe2000fffe0ff */
[----:B------:R-:W-:Y:S01]  /*0260*/  FSEL R13, RZ, 1.875, P1 ;  /* 0x3ff00000ff0d7808 */ /* 0x000fe20000800000 */
[----:B------:R-:W-:Y:S01]  /*0270*/  IMAD.MOV.U32 R8, RZ, RZ, RZ ;  /* 0x000000ffff087224 */ /* 0x000fe200078e00ff */
[C---:B------:R-:W-:Y:S01]  /*0280*/  ISETP.NE.AND P1, PT, R3.reuse, UR7, PT ;  /* 0x0000000703007c0c */ /* 0x040fe2000bf25270 */
[----:B------:R-:W-:Y:S01]  /*0290*/  UIADD3 UR7, UPT, UPT, UR4, 0x7, URZ ;  /* 0x0000000704077890 */ /* 0x000fe2000fffe0ff */
[C---:B------:R-:W-:Y:S01]  /*02a0*/  ISETP.NE.AND P2, PT, R3.reuse, UR9, PT ;  /* 0x0000000903007c0c */ /* 0x040fe2000bf45270 */
[----:B------:R-:W-:Y:S01]  /*02b0*/  UIADD3 UR4, UPT, UPT, UR4, 0x8, URZ ;  /* 0x0000000804047890 */ /* 0x000fe2000fffe0ff */
[----:B-1----:R0:W-:Y:S01]  /*02c0*/  STG.E.64 desc[UR12][R6.64+-0x20], R8 ;  /* 0xffffe00806007986 */ /* 0x0021e2000c101b0c */
[----:B------:R-:W-:Y:S01]  /*02d0*/  IMAD.MOV.U32 R10, RZ, RZ, RZ ;  /* 0x000000ffff0a7224 */ /* 0x000fe200078e00ff */
[----:B------:R-:W-:Y:S01]  /*02e0*/  FSEL R15, RZ, 1.875, P2 ;  /* 0x3ff00000ff0f7808 */ /* 0x000fe20001000000 */
[----:B------:R-:W-:Y:S01]  /*02f0*/  IMAD.MOV.U32 R12, RZ, RZ, RZ ;  /* 0x000000ffff0c7224 */ /* 0x000fe200078e00ff */
[C---:B------:R-:W-:Y:S01]  /*0300*/  ISETP.NE.AND P3, PT, R3.reuse, UR8, PT ;  /* 0x0000000803007c0c */ /* 0x040fe2000bf65270 */
[----:B------:R-:W-:Y:S01]  /*0310*/  IMAD.MOV.U32 R14, RZ, RZ, RZ ;  /* 0x000000ffff0e7224 */ /* 0x000fe200078e00ff */
[----:B------:R-:W-:Y:S01]  /*0320*/  ISETP.NE.AND P2, PT, R3, UR10, PT ;  /* 0x0000000a03007c0c */ /* 0x000fe2000bf45270 */
[----:B------:R1:W-:Y:S01]  /*0330*/  STG.E.64 desc[UR12][R6.64+-0x18], R10 ;  /* 0xffffe80a06007986 */ /* 0x0003e2000c101b0c */
[----:B------:R-:W-:-:S02]  /*0340*/  IMAD.MOV.U32 R16, RZ, RZ, RZ ;  /* 0x000000ffff107224 */ /* 0x000fc400078e00ff */
[----:B------:R-:W-:Y:S01]  /*0350*/  VIADD R5, R5, 0x8 ;  /* 0x0000000805057836 */ /* 0x000fe20000000000 */
[----:B------:R2:W-:Y:S01]  /*0360*/  STG.E.64 desc[UR12][R6.64+-0x10], R12 ;  /* 0xfffff00c06007986 */ /* 0x0005e2000c101b0c */
[----:B------:R-:W-:Y:S01]  /*0370*/  VIADD R19, R19, 0x8 ;  /* 0x0000000813137836 */ /* 0x000fe20000000000 */
[----:B0-----:R-:W-:Y:S02]  /*0380*/  FSEL R9, RZ, 1.875, P1 ;  /* 0x3ff00000ff097808 */ /* 0x001fe40000800000 */
[----:B------:R0:W-:Y:S01]  /*0390*/  STG.E.64 desc[UR12][R6.64+-0x8], R14 ;  /* 0xfffff80e06007986 */ /* 0x0001e2000c101b0c */
[----:B------:R-:W-:-:S03]  /*03a0*/  ISETP.NE.AND P1, PT, R3, UR7, PT ;  /* 0x0000000703007c0c */ /* 0x000fc6000bf25270 */
[----:B------:R0:W-:Y:S01]  /*03b0*/  STG.E.64 desc[UR12][R6.64], R8 ;  /* 0x0000000806007986 */ /* 0x0001e2000c101b0c */
[----:B------:R-:W-:Y:S02]  /*03c0*/  FSEL R17, RZ, 1.875, P1 ;  /* 0x3ff00000ff117808 */ /* 0x000fe40000800000 */
[----:B------:R-:W-:Y:S02]  /*03d0*/  ISETP.NE.AND P1, PT, R4, UR4, PT ;  /* 0x0000000404007c0c */ /* 0x000fe4000bf25270 */
[----:B-1----:R-:W-:Y:S01]  /*03e0*/  FSEL R11, RZ, 1.875, P3 ;  /* 0x3ff00000ff0b7808 */ /* 0x002fe20001800000 */
[----:B------:R0:W-:Y:S01]  /*03f0*/  STG.E.64 desc[UR12][R6.64+0x18], R16 ;  /* 0x0000181006007986 */ /* 0x0001e2000c101b0c */
[----:B--2---:R-:W-:-:S03]  /*0400*/  FSEL R13, RZ, 1.875, P2 ;  /* 0x3ff00000ff0d7808 */ /* 0x004fc60001000000 */
[----:B------:R0:W-:Y:S04]  /*0410*/  STG.E.64 desc[UR12][R6.64+0x8], R10 ;  /* 0x0000080a06007986 */ /* 0x0001e8000c101b0c */
[----:B------:R0:W-:Y:S02]  /*0420*/  STG.E.64 desc[UR12][R6.64+0x10], R12 ;  /* 0x0000100c06007986 */ /* 0x0001e4000c101b0c */
[----:B------:R-:W-:Y:S05]  /*0430*/  @P1 BRA `(.L_x_2) ;  /* 0xfffffffc00501947 */ /* 0x000fea000383ffff */
.L_x_1:
[----:B-1----:R-:W-:Y:S05]  /*0440*/  @!P0 EXIT ;  /* 0x000000000000894d */ /* 0x002fea0003800000 */
[----:B------:R-:W-:Y:S02]  /*0450*/  ISETP.GE.U32.AND P1, PT, R18, 0x4, PT ;  /* 0x000000041200780c */ /* 0x000fe40003f26070 */
[----:B0-----:R-:W-:-:S04]  /*0460*/  LOP3.LUT R16, R0, 0x3, RZ, 0xc0, !PT ;  /* 0x0000000300107812 */ /* 0x001fc800078ec0ff */
[----:B------:R-:W-:-:S07]  /*0470*/  ISETP.NE.AND P0, PT, R16, RZ, PT ;  /* 0x000000ff1000720c */ /* 0x000fce0003f05270 */
[----:B------:R-:W-:Y:S06]  /*0480*/  @!P1 BRA `(.L_x_3) ;  /* 0x00000000005c9947 */ /* 0x000fec0003800000 */
[----:B------:R-:W0:Y:S01]  /*0490*/  LDC.64 R6, c[0x0][0x380] ;  /* 0x0000e000ff067b82 */ /* 0x000e220000000a00 */
[C---:B------:R-:W-:Y:S01]  /*04a0*/  VIADD R8, R4.reuse, 0x1 ;  /* 0x0000000104087836 */ /* 0x040fe20000000000 */
[C---:B------:R-:W-:Y:S01]  /*04b0*/  ISETP.NE.AND P2, PT, R3.reuse, R4, PT ;  /* 0x000000040300720c */ /* 0x040fe20003f45270 */
[----:B------:R-:W-:Y:S02]  /*04c0*/  VIADD R10, R4, 0x2 ;  /* 0x00000002040a7836 */ /* 0x000fe40000000000 */
[----:B------:R-:W-:Y:S01]  /*04d0*/  IMAD.IADD R5, R2, 0x1, R4 ;  /* 0x0000000102057824 */ /* 0x000fe200078e0204 */
[C---:B------:R-:W-:Y:S01]  /*04e0*/  ISETP.NE.AND P1, PT, R3.reuse, R8, PT ;  /* 0x000000080300720c */ /* 0x040fe20003f25270 */
[C---:B------:R-:W-:Y:S01]  /*04f0*/  VIADD R8, R4.reuse, 0x3 ;  /* 0x0000000304087836 */ /* 0x040fe20000000000 */
[----:B------:R-:W-:Y:S01]  /*0500*/  FSEL R9, RZ, 1.875, P2 ;  /* 0x3ff00000ff097808 */ /* 0x000fe20001000000 */
[----:B------:R-:W-:Y:S01]  /*0510*/  IMAD.MOV.U32 R12, RZ, RZ, RZ ;  /* 0x000000ffff0c7224 */ /* 0x000fe200078e00ff */
[C---:B------:R-:W-:Y:S01]  /*0520*/  ISETP.NE.AND P2, PT, R3.reuse, R10, PT ;  /* 0x0000000a0300720c */ /* 0x040fe20003f45270 */
[----:B------:R-:W-:Y:S01]  /*0530*/  IMAD.MOV.U32 R10, RZ, RZ, RZ ;  /* 0x000000ffff0a7224 */ /* 0x000fe200078e00ff */
[----:B------:R-:W-:Y:S01]  /*0540*/  ISETP.NE.AND P3, PT, R3, R8, PT ;  /* 0x000000080300720c */ /* 0x000fe20003f65270 */
[----:B------:R-:W-:Y:S01]  /*0550*/  IMAD.MOV.U32 R8, RZ, RZ, RZ ;  /* 0x000000ffff087224 */ /* 0x000fe200078e00ff */
[----:B------:R-:W-:Y:S01]  /*0560*/  FSEL R11, RZ, 1.875, P1 ;  /* 0x3ff00000ff0b7808 */ /* 0x000fe20000800000 */
[----:B------:R-:W-:Y:S01]  /*0570*/  IMAD.MOV.U32 R14, RZ, RZ, RZ ;  /* 0x000000ffff0e7224 */ /* 0x000fe200078e00ff */
[----:B------:R-:W-:Y:S01]  /*0580*/  FSEL R13, RZ, 1.875, P2 ;  /* 0x3ff00000ff0d7808 */ /* 0x000fe20001000000 */
[----:B------:R-:W-:Y:S01]  /*0590*/  VIADD R4, R4, 0x4 ;  /* 0x0000000404047836 */ /* 0x000fe20000000000 */
[----:B------:R-:W-:Y:S01]  /*05a0*/  FSEL R15, RZ, 1.875, P3 ;  /* 0x3ff00000ff0f7808 */ /* 0x000fe20001800000 */
[----:B0-----:R-:W-:-:S05]  /*05b0*/  IMAD.WIDE R6, R5, 0x8, R6 ;  /* 0x0000000805067825 */ /* 0x001fca00078e0206 */
[----:B------:R0:W-:Y:S04]  /*05c0*/  STG.E.64 desc[UR12][R6.64], R8 ;  /* 0x0000000806007986 */ /* 0x0001e8000c101b0c */
[----:B------:R0:W-:Y:S04]  /*05d0*/  STG.E.64 desc[UR12][R6.64+0x8], R10 ;  /* 0x0000080a06007986 */ /* 0x0001e8000c101b0c */
[----:B------:R0:W-:Y:S04]  /*05e0*/  STG.E.64 desc[UR12][R6.64+0x10], R12 ;  /* 0x0000100c06007986 */ /* 0x0001e8000c101b0c */
[----:B------:R0:W-:Y:S02]  /*05f0*/  STG.E.64 desc[UR12][R6.64+0x18], R14 ;  /* 0x0000180e06007986 */ /* 0x0001e4000c101b0c */
.L_x_3:
[----:B------:R-:W-:Y:S05]  /*0600*/  @!P0 EXIT ;  /* 0x000000000000894d */ /* 0x000fea0003800000 */
[----:B------:R-:W-:Y:S02]  /*0610*/  ISETP.NE.AND P0, PT, R16, 0x1, PT ;  /* 0x000000011000780c */ /* 0x000fe40003f05270 */
[----:B------:R-:W-:-:S04]  /*0620*/  LOP3.LUT R0, R0, 0x1, RZ, 0xc0, !PT ;  /* 0x0000000100007812 */ /* 0x000fc800078ec0ff */
[----:B------:R-:W-:-:S07]  /*0630*/  ISETP.NE.U32.AND P1, PT, R0, 0x1, PT ;  /* 0x000000010000780c */ /* 0x000fce0003f25070 */
[----:B------:R-:W-:Y:S06]  /*0640*/  @!P0 BRA `(.L_x_4) ;  /* 0x0000000000348947 */ /* 0x000fec0003800000 */
[----:B0-----:R-:W0:Y:S01]  /*0650*/  LDC.64 R6, c[0x0][0x380] ;  /* 0x0000e000ff067b82 */ /* 0x001e220000000a00 */
[----:B------:R-:W-:Y:S01]  /*0660*/  VIADD R0, R4, 0x1 ;  /* 0x0000000104007836 */ /* 0x000fe20000000000 */
[C---:B------:R-:W-:Y:S01]  /*0670*/  ISETP.NE.AND P0, PT, R3.reuse, R4, PT ;  /* 0x000000040300720c */ /* 0x040fe20003f05270 */
[----:B------:R-:W-:Y:S02]  /*0680*/  IMAD.IADD R5, R2, 0x1, R4 ;  /* 0x0000000102057824 */ /* 0x000fe400078e0204 */
[----:B------:R-:W-:Y:S01]  /*0690*/  IMAD.MOV.U32 R8, RZ, RZ, RZ ;  /* 0x000000ffff087224 */ /* 0x000fe200078e00ff */
[----:B------:R-:W-:Y:S01]  /*06a0*/  ISETP.NE.AND P2, PT, R3, R0, PT ;  /* 0x000000000300720c */ /* 0x000fe20003f45270 */
[----:B------:R-:W-:Y:S01]  /*06b0*/  IMAD.MOV.U32 R10, RZ, RZ, RZ ;  /* 0x000000ffff0a7224 */ /* 0x000fe200078e00ff */
[----:B------:R-:W-:Y:S01]  /*06c0*/  FSEL R9, RZ, 1.875, P0 ;  /* 0x3ff00000ff097808 */ /* 0x000fe20000000000 */
[----:B------:R-:W-:Y:S01]  /*06d0*/  VIADD R4, R4, 0x2 ;  /* 0x0000000204047836 */ /* 0x000fe20000000000 */
[----:B------:R-:W-:Y:S01]  /*06e0*/  FSEL R11, RZ, 1.875, P2 ;  /* 0x3ff00000ff0b7808 */ /* 0x000fe20001000000 */
[----:B0-----:R-:W-:-:S05]  /*06f0*/  IMAD.WIDE R6, R5, 0x8, R6 ;  /* 0x0000000805067825 */ /* 0x001fca00078e0206 */
[----:B------:R1:W-:Y:S04]  /*0700*/  STG.E.64 desc[UR12][R6.64], R8 ;  /* 0x0000000806007986 */ /* 0x0003e8000c101b0c */
[----:B------:R1:W-:Y:S02]  /*0710*/  STG.E.64 desc[UR12][R6.64+0x8], R10 ;  /* 0x0000080a06007986 */ /* 0x0003e4000c101b0c */
.L_x_4:
[----:B------:R-:W-:Y:S05]  /*0720*/  @P1 EXIT ;  /* 0x000000000000194d */ /* 0x000fea0003800000 */
[----:B01----:R-:W0:Y:S01]  /*0730*/  LDC.64 R6, c[0x0][0x380] ;  /* 0x0000e000ff067b82 */ /* 0x003e220000000a00 */
[----:B------:R-:W-:Y:S01]  /*0740*/  ISETP.NE.AND P0, PT, R3, R4, PT ;  /* 0x000000040300720c */ /* 0x000fe20003f05270 */
[----:B------:R-:W-:Y:S02]  /*0750*/  IMAD.IADD R3, R2, 0x1, R4 ;  /* 0x0000000102037824 */ /* 0x000fe400078e0204 */
[----:B------:R-:W-:Y:S01]  /*0760*/  IMAD.MOV.U32 R4, RZ, RZ, RZ ;  /* 0x000000ffff047224 */ /* 0x000fe200078e00ff */
[----:B------:R-:W-:Y:S01]  /*0770*/  FSEL R5, RZ, 1.875, P0 ;  /* 0x3ff00000ff057808 */ /* 0x000fe20000000000 */
[----:B0-----:R-:W-:-:S05]  /*0780*/  IMAD.WIDE R2, R3, 0x8, R6 ;  /* 0x0000000803027825 */ /* 0x001fca00078e0206 */
[----:B------:R-:W-:Y:S01]  /*0790*/  STG.E.64 desc[UR12][R2.64], R4 ;  /* 0x0000000402007986 */ /* 0x000fe2000c101b0c */
[----:B------:R-:W-:Y:S05]  /*07a0*/  EXIT ;  /* 0x000000000000794d */ /* 0x000fea0003800000 */
.L_x_5:
        /* <DEDUP_REMOVED lines=13> */
.L_x_72:


//--------------------- .text._Z7copyRowPdS_iiiiii --------------------------
	.section	.text._Z7copyRowPdS_iiiiii,"ax",@progbits
	.align	128
        .global         _Z7copyRowPdS_iiiiii
        .type           _Z7copyRowPdS_iiiiii,@function
        .size           _Z7copyRowPdS_iiiiii,(.L_x_73 - _Z7copyRowPdS_iiiiii)
        .other          _Z7copyRowPdS_iiiiii,@"STO_CUDA_ENTRY STV_DEFAULT"
_Z7copyRowPdS_iiiiii:
.text._Z7copyRowPdS_iiiiii:
[----:B------:R-:W-:Y:S01]  /*0000*/  LDC R1, c[0x0][0x37c] ;  /* 0x0000df00ff017b82 */ /* 0x000fe20000000800 */
[----:B------:R-:W0:Y:S07]  /*0010*/  S2R R3, SR_TID.X ;  /* 0x0000000000037919 */ /* 0x000e2e0000002100 */
[----:B------:R-:W0:Y:S01]  /*0020*/  S2UR UR6, SR_CTAID.X ;  /* 0x00000000000679c3 */ /* 0x000e220000002500 */
[----:B------:R-:W1:Y:S07]  /*0030*/  LDCU.64 UR4, c[0x0][0x390] ;  /* 0x00007200ff0477ac */ /* 0x000e6e0008000a00 */
[----:B------:R-:W0:Y:S01]  /*0040*/  LDC R0, c[0x0][0x360] ;  /* 0x0000d800ff007b82 */ /* 0x000e220000000800 */
[----:B-1----:R-:W-:-:S04]  /*0050*/  UISETP.LT.AND UP0, UPT, UR4, UR5, UPT ;  /* 0x000000050400728c */ /* 0x002fc8000bf01270 */
[----:B------:R-:W-:Y:S01]  /*0060*/  USEL UR4, UR4, UR5, UP0 ;  /* 0x0000000504047287 */ /* 0x000fe20008000000 */
[----:B0-----:R-:W-:-:S05]  /*0070*/  IMAD R0, R0, UR6, R3 ;  /* 0x0000000600007c24 */ /* 0x001fca000f8e0203 */
[----:B------:R-:W-:-:S13]  /*0080*/  ISETP.LT.AND P0, PT, R0, UR4, PT ;  /* 0x0000000400007c0c */ /* 0x000fda000bf01270 */
[----:B------:R-:W-:Y:S05]  /*0090*/  @!P0 EXIT ;  /* 0x000000000000894d */ /* 0x000fea0003800000 */
[----:B------:R-:W0:Y:S01]  /*00a0*/  LDC.64 R6, c[0x0][0x398] ;  /* 0x0000e600ff067b82 */ /* 0x000e220000000a00 */
[----:B------:R-:W0:Y:S01]  /*00b0*/  LDCU.64 UR6, c[0x0][0x3a0] ;  /* 0x00007400ff0677ac */ /* 0x000e220008000a00 */
[----:B------:R-:W1:Y:S06]  /*00c0*/  LDCU.64 UR4, c[0x0][0x358] ;  /* 0x00006b00ff0477ac */ /* 0x000e6c0008000a00 */
[----:B------:R-:W2:Y:S01]  /*00d0*/  LDC.64 R2, c[0x0][0x380] ;  /* 0x0000e000ff027b82 */ /* 0x000ea20000000a00 */
[----:B0-----:R-:W-:-:S04]  /*00e0*/  IMAD R5, R6, UR6, R0 ;  /* 0x0000000606057c24 */ /* 0x001fc8000f8e0200 */
[----:B--2---:R-:W-:-:S03]  /*00f0*/  IMAD.WIDE R2, R5, 0x8, R2 ;  /* 0x0000000805027825 */ /* 0x004fc600078e0202 */
[----:B------:R-:W0:Y:S03]  /*0100*/  LDC.64 R4, c[0x0][0x388] ;  /* 0x0000e200ff047b82 */ /* 0x000e260000000a00 */
[----:B-1----:R-:W2:Y:S01]  /*0110*/  LDG.E.64 R2, desc[UR4][R2.64] ;  /* 0x0000000402027981 */ /* 0x002ea2000c1e1b00 */
[----:B------:R-:W-:-:S04]  /*0120*/  IMAD R7, R7, UR7, R0 ;  /* 0x0000000707077c24 */ /* 0x000fc8000f8e0200 */
[----:B0-----:R-:W-:-:S05]  /*0130*/  IMAD.WIDE R4, R7, 0x8, R4 ;  /* 0x0000000807047825 */ /* 0x001fca00078e0204 */
[----:B--2---:R-:W-:Y:S01]  /*0140*/  STG.E.64 desc[UR4][R4.64], R2 ;  /* 0x0000000204007986 */ /* 0x004fe2000c101b04 */
[----:B------:R-:W-:Y:S05]  /*0150*/  EXIT ;  /* 0x000000000000794d */ /* 0x000fea0003800000 */
.L_x_6:
        /* <DEDUP_REMOVED lines=10> */
.L_x_73:


//--------------------- .text._Z10copyColumnPdS_iiiiii --------------------------
	.section	.text._Z10copyColumnPdS_iiiiii,"ax",@progbits
	.align	128
        .global         _Z10copyColumnPdS_iiiiii
        .type           _Z10copyColumnPdS_iiiiii,@function
        .size           _Z10copyColumnPdS_iiiiii,(.L_x_74 - _Z10copyColumnPdS_iiiiii)
        .other          _Z10copyColumnPdS_iiiiii,@"STO_CUDA_ENTRY STV_DEFAULT"
_Z10copyColumnPdS_iiiiii:
.text._Z10copyColumnPdS_iiiiii:
        /* <DEDUP_REMOVED lines=22> */
.L_x_7:
        /* <DEDUP_REMOVED lines=10> */
.L_x_74:


//--------------------- .text._Z10extractRowPdS_iiiii --------------------------
	.section	.text._Z10extractRowPdS_iiiii,"ax",@progbits
	.align	128
        .global         _Z10extractRowPdS_iiiii
        .type           _Z10extractRowPdS_iiiii,@function
        .size           _Z10extractRowPdS_iiiii,(.L_x_75 - _Z10extractRowPdS_iiiii)
        .other          _Z10extractRowPdS_iiiii,@"STO_CUDA_ENTRY STV_DEFAULT"
_Z10extractRowPdS_iiiii:
.text._Z10extractRowPdS_iiiii:
[----:B------:R-:W-:Y:S01]  /*0000*/  LDC R1, c[0x0][0x37c] ;  /* 0x0000df00ff017b82 */ /* 0x000fe20000000800 */
[----:B------:R-:W0:Y:S07]  /*0010*/  S2R R0, SR_TID.X ;  /* 0x0000000000007919 */ /* 0x000e2e0000002100 */
[----:B------:R-:W0:Y:S01]  /*0020*/  S2UR UR5, SR_CTAID.X ;  /* 0x00000000000579c3 */ /* 0x000e220000002500 */
[----:B------:R-:W1:Y:S01]  /*0030*/  LDCU UR4, c[0x0][0x394] ;  /* 0x00007280ff0477ac */ /* 0x000e620008000800 */
[----:B------:R-:W1:Y:S06]  /*0040*/  LDCU UR6, c[0x0][0x39c] ;  /* 0x00007380ff0677ac */ /* 0x000e6c0008000800 */
[----:B------:R-:W0:Y:S01]  /*0050*/  LDC R7, c[0x0][0x360] ;  /* 0x0000d800ff077b82 */ /* 0x000e220000000800 */
[----:B-1----:R-:W-:Y:S01]  /*0060*/  UIADD3 UR4, UPT, UPT, UR4, -UR6, URZ ;  /* 0x8000000604047290 */ /* 0x002fe2000fffe0ff */
[----:B0-----:R-:W-:-:S05]  /*0070*/  IMAD R7, R7, UR5, R0 ;  /* 0x0000000507077c24 */ /* 0x001fca000f8e0200 */
[----:B------:R-:W-:-:S13]  /*0080*/  ISETP.GE.AND P0, PT, R7, UR4, PT ;  /* 0x0000000407007c0c */ /* 0x000fda000bf06270 */
[----:B------:R-:W-:Y:S05]  /*0090*/  @P0 EXIT ;  /* 0x000000000000094d */ /* 0x000fea0003800000 */
[----:B------:R-:W0:Y:S01]  /*00a0*/  LDC R5, c[0x0][0x398] ;  /* 0x0000e600ff057b82 */ /* 0x000e220000000800 */
[----:B------:R-:W0:Y:S01]  /*00b0*/  LDCU UR7, c[0x0][0x3a0] ;  /* 0x00007400ff0777ac */ /* 0x000e220008000800 */
[----:B------:R-:W-:Y:S01]  /*00c0*/  IADD3 R0, PT, PT, R7, UR6, RZ ;  /* 0x0000000607007c10 */ /* 0x000fe2000fffe0ff */
[----:B------:R-:W1:Y:S05]  /*00d0*/  LDCU.64 UR4, c[0x0][0x358] ;  /* 0x00006b00ff0477ac */ /* 0x000e6a0008000a00 */
[----:B------:R-:W2:Y:S01]  /*00e0*/  LDC.64 R2, c[0x0][0x380] ;  /* 0x0000e000ff027b82 */ /* 0x000ea20000000a00 */
[----:B0-----:R-:W-:-:S04]  /*00f0*/  IMAD R5, R5, UR7, R0 ;  /* 0x0000000705057c24 */ /* 0x001fc8000f8e0200 */
[----:B--2---:R-:W-:-:S03]  /*0100*/  IMAD.WIDE R2, R5, 0x8, R2 ;  /* 0x0000000805027825 */ /* 0x004fc600078e0202 */
[----:B------:R-:W0:Y:S03]  /*0110*/  LDC.64 R4, c[0x0][0x388] ;  /* 0x0000e200ff047b82 */ /* 0x000e260000000a00 */
[----:B-1----:R-:W2:Y:S01]  /*0120*/  LDG.E.64 R2, desc[UR4][R2.64] ;  /* 0x0000000402027981 */ /* 0x002ea2000c1e1b00 */
[----:B0-----:R-:W-:-:S05]  /*0130*/  IMAD.WIDE R4, R7, 0x8, R4 ;  /* 0x0000000807047825 */ /* 0x001fca00078e0204 */
[----:B--2---:R-:W-:Y:S01]  /*0140*/  STG.E.64 desc[UR4][R4.64], R2 ;  /* 0x0000000204007986 */ /* 0x004fe2000c101b04 */
[----:B------:R-:W-:Y:S05]  /*0150*/  EXIT ;  /* 0x000000000000794d */ /* 0x000fea0003800000 */
.L_x_8:
        /* <DEDUP_REMOVED lines=10> */
.L_x_75:


//--------------------- .text._Z13extractColumnPdS_iiiii --------------------------
	.section	.text._Z13extractColumnPdS_iiiii,"ax",@progbits
	.align	128
        .global         _Z13extractColumnPdS_iiiii
        .type           _Z13extractColumnPdS_iiiii,@function
        .size           _Z13extractColumnPdS_iiiii,(.L_x_76 - _Z13extractColumnPdS_iiiii)
        .other          _Z13extractColumnPdS_iiiii,@"STO_CUDA_ENTRY STV_DEFAULT"
_Z13extractColumnPdS_iiiii:
.text._Z13extractColumnPdS_iiiii:
        /* <DEDUP_REMOVED lines=22> */
.L_x_9:
        /* <DEDUP_REMOVED lines=10> */
.L_x_76:


//--------------------- .text._Z13updateVMatrixPdS_iii --------------------------
	.section	.text._Z13updateVMatrixPdS_iii,"ax",@progbits
	.align	128
        .global         _Z13updateVMatrixPdS_iii
        .type           _Z13updateVMatrixPdS_iii,@function
        .size           _Z13updateVMatrixPdS_iii,(.L_x_77 - _Z13updateVMatrixPdS_iii)
        .other          _Z13updateVMatrixPdS_iii,@"STO_CUDA_ENTRY STV_DEFAULT"
_Z13updateVMatrixPdS_iii:
.text._Z13updateVMatrixPdS_iii:
[----:B------:R-:W-:Y:S01]  /*0000*/  LDC R1, c[0x0][0x37c] ;  /* 0x0000df00ff017b82 */ /* 0x000fe20000000800 */
[----:B------:R-:W0:Y:S07]  /*0010*/  S2R R3, SR_TID.X ;  /* 0x0000000000037919 */ /* 0x000e2e0000002100 */
[----:B------:R-:W0:Y:S01]  /*0020*/  S2UR UR4, SR_CTAID.X ;  /* 0x00000000000479c3 */ /* 0x000e220000002500 */
[----:B------:R-:W1:Y:S07]  /*0030*/  LDCU UR14, c[0x0][0x390] ;  /* 0x00007200ff0e77ac */ /* 0x000e6e0008000800 */
[----:B------:R-:W0:Y:S02]  /*0040*/  LDC R0, c[0x0][0x360] ;  /* 0x0000d800ff007b82 */ /* 0x000e240000000800 */
[----:B0-----:R-:W-:-:S05]  /*0050*/  IMAD R0, R0, UR4, R3 ;  /* 0x0000000400007c24 */ /* 0x001fca000f8e0203 */
[----:B-1----:R-:W-:-:S13]  /*0060*/  ISETP.GE.AND P0, PT, R0, UR14, PT ;  /* 0x0000000e00007c0c */ /* 0x002fda000bf06270 */
[----:B------:R-:W-:Y:S05]  /*0070*/  @P0 EXIT ;  /* 0x000000000000094d */ /* 0x000fea0003800000 */
[----:B------:R-:W0:Y:S01]  /*0080*/  LDCU UR5, c[0x0][0x394] ;  /* 0x00007280ff0577ac */ /* 0x000e220008000800 */
[----:B------:R-:W-:Y:S01]  /*0090*/  CS2R R20, SRZ ;  /* 0x0000000000147805 */ /* 0x000fe2000001ff00 */
[----:B------:R-:W1:Y:S01]  /*00a0*/  LDCU.64 UR12, c[0x0][0x358] ;  /* 0x00006b00ff0c77ac */ /* 0x000e620008000a00 */
[----:B0-----:R-:W-:-:S05]  /*00b0*/  LOP3.LUT R2, RZ, UR5, RZ, 0x33, !PT ;  /* 0x00000005ff027c12 */ /* 0x001fca000f8e33ff */
[----:B------:R-:W-:-:S05]  /*00c0*/  VIADD R2, R2, UR14 ;  /* 0x0000000e02027c36 */ /* 0x000fca0008000000 */
[----:B------:R-:W-:-:S13]  /*00d0*/  ISETP.GE.AND P0, PT, R2, 0x1, PT ;  /* 0x000000010200780c */ /* 0x000fda0003f06270 */
[----:B-1----:R-:W-:Y:S05]  /*00e0*/  @!P0 BRA `(.L_x_10) ;  /* 0x00000008008c8947 */ /* 0x002fea0003800000 */
[----:B------:R-:W0:Y:S01]  /*00f0*/  LDC R5, c[0x0][0x398] ;  /* 0x0000e600ff057b82 */ /* 0x000e220000000800 */
[----:B------:R-:W-:Y:S01]  /*0100*/  UIADD3 UR4, UPT, UPT, UR14, -0x2, -UR5 ;  /* 0xfffffffe0e047890 */ /* 0x000fe2000fffe805 */
[----:B------:R-:W-:Y:S01]  /*0110*/  LOP3.LUT R3, R2, 0xf, RZ, 0xc0, !PT ;  /* 0x0000000f02037812 */ /* 0x000fe200078ec0ff */
[----:B------:R-:W-:Y:S01]  /*0120*/  IMAD.MOV.U32 R4, RZ, RZ, RZ ;  /* 0x000000ffff047224 */ /* 0x000fe200078e00ff */
[----:B------:R-:W-:Y:S01]  /*0130*/  CS2R R20, SRZ ;  /* 0x0000000000147805 */ /* 0x000fe2000001ff00 */
[----:B------:R-:W-:Y:S01]  /*0140*/  UISETP.GE.U32.AND UP0, UPT, UR4, 0xf, UPT ;  /* 0x0000000f0400788c */ /* 0x000fe2000bf06070 */
[----:B------:R-:W-:Y:S01]  /*0150*/  ISETP.NE.AND P1, PT, R3, RZ, PT ;  /* 0x000000ff0300720c */ /* 0x000fe20003f25270 */
[----:B0-----:R-:W-:-:S05]  /*0160*/  IMAD R5, R0, R5, UR5 ;  /* 0x0000000500057e24 */ /* 0x001fca000f8e0205 */
[----:B------:R-:W-:Y:S02]  /*0170*/  IADD3 R5, PT, PT, R5, 0x1, RZ ;  /* 0x0000000105057810 */ /* 0x000fe40007ffe0ff */
[----:B------:R-:W-:Y:S05]  /*0180*/  BRA.U !UP0, `(.L_x_11) ;  /* 0x0000000508187547 */ /* 0x000fea000b800000 */
[----:B------:R-:W0:Y:S01]  /*0190*/  LDCU.128 UR8, c[0x0][0x380] ;  /* 0x00007000ff0877ac */ /* 0x000e220008000c00 */
[----:B------:R-:W-:Y:S01]  /*01a0*/  LOP3.LUT R4, R2, 0x7ffffff0, RZ, 0xc0, !PT ;  /* 0x7ffffff002047812 */ /* 0x000fe200078ec0ff */
[----:B------:R-:W-:Y:S01]  /*01b0*/  IMAD.MOV.U32 R24, RZ, RZ, R5 ;  /* 0x000000ffff187224 */ /* 0x000fe200078e0005 */
[----:B------:R-:W-:-:S03]  /*01c0*/  CS2R R20, SRZ ;  /* 0x0000000000147805 */ /* 0x000fc6000001ff00 */
[----:B------:R-:W-:Y:S01]  /*01d0*/  IMAD.MOV R25, RZ, RZ, -R4 ;  /* 0x000000ffff197224 */ /* 0x000fe200078e0a04 */
[----:B0-----:R-:W-:Y:S02]  /*01e0*/  UIADD3 UR4, UP1, UPT, UR10, 0x40, URZ ;  /* 0x000000400a047890 */ /* 0x001fe4000ff3e0ff */
[----:B------:R-:W-:Y:S02]  /*01f0*/  UIADD3 UR6, UP0, UPT, UR8, 0x40, URZ ;  /* 0x0000004008067890 */ /* 0x000fe4000ff1e0ff */
[----:B------:R-:W-:Y:S02]  /*0200*/  UIADD3.X UR5, UPT, UPT, URZ, UR11, URZ, UP1, !UPT ;  /* 0x0000000bff057290 */ /* 0x000fe40008ffe4ff */
[----:B------:R-:W-:Y:S01]  /*0210*/  MOV R12, UR4 ;  /* 0x00000004000c7c02 */ /* 0x000fe20008000f00 */
[----:B------:R-:W-:-:S03]  /*0220*/  UIADD3.X UR7, UPT, UPT, URZ, UR9, URZ, UP0, !UPT ;  /* 0x00000009ff077290 */ /* 0x000fc600087fe4ff */
[----:B------:R-:W-:-:S09]  /*0230*/  IMAD.U32 R13, RZ, RZ, UR5 ;  /* 0x00000005ff0d7e24 */ /* 0x000fd2000f8e00ff */
.L_x_12:
[----:B------:R-:W-:Y:S01]  /*0240*/  MOV R7, UR7 ;  /* 0x0000000700077c02 */ /* 0x000fe20008000f00 */
[----:B------:R-:W-:Y:S02]  /*0250*/  IMAD.U32 R6, RZ, RZ, UR6 ;  /* 0x00000006ff067e24 */ /* 0x000fe4000f8e00ff */
[----:B------:R-:W-:Y:S02]  /*0260*/  IMAD.MOV.U32 R8, RZ, RZ, R12 ;  /* 0x000000ffff087224 */ /* 0x000fe400078e000c */
[----:B------:R-:W-:-:S04]  /*0270*/  IMAD.WIDE R6, R24, 0x8, R6 ;  /* 0x0000000818067825 */ /* 0x000fc800078e0206 */
[----:B------:R-:W-:Y:S01]  /*0280*/  IMAD.MOV.U32 R9, RZ, RZ, R13 ;  /* 0x000000ffff097224 */ /* 0x000fe200078e000d */
[----:B------:R-:W2:Y:S04]  /*0290*/  LDG.E.64 R10, desc[UR12][R6.64+-0x40] ;  /* 0xffffc00c060a7981 */ /* 0x000ea8000c1e1b00 */
[----:B------:R-:W2:Y:S04]  /*02a0*/  LDG.E.64 R18, desc[UR12][R8.64+-0x40] ;  /* 0xffffc00c08127981 */ /* 0x000ea8000c1e1b00 */
[----:B------:R-:W3:Y:S04]  /*02b0*/  LDG.E.64 R16, desc[UR12][R8.64+-0x38] ;  /* 0xffffc80c08107981 */ /* 0x000ee8000c1e1b00 */
[----:B------:R-:W3:Y:S04]  /*02c0*/  LDG.E.64 R14, desc[UR12][R6.64+-0x38] ;  /* 0xffffc80c060e7981 */ /* 0x000ee8000c1e1b00 */
[----:B------:R-:W4:Y:S04]  /*02d0*/  LDG.E.64 R22, desc[UR12][R8.64+-0x30] ;  /* 0xffffd00c08167981 */ /* 0x000f28000c1e1b00 */
[----:B------:R-:W4:Y:S01]  /*02e0*/  LDG.E.64 R12, desc[UR12][R6.64+-0x30] ;  /* 0xffffd00c060c7981 */ /* 0x000f22000c1e1b00 */
[----:B--2---:R-:W-:-:S03]  /*02f0*/  DFMA R18, R10, R18, R20 ;  /* 0x000000120a12722b */ /* 0x004fc60000000014 */
[----:B------:R-:W2:Y:S04]  /*0300*/  LDG.E.64 R20, desc[UR12][R8.64+-0x28] ;  /* 0xffffd80c08147981 */ /* 0x000ea8000c1e1b00 */
[----:B------:R-:W2:Y:S01]  /*0310*/  LDG.E.64 R10, desc[UR12][R6.64+-0x28] ;  /* 0xffffd80c060a7981 */ /* 0x000ea2000c1e1b00 */
[----:B---3--:R-:W-:-:S03]  /*0320*/  DFMA R16, R14, R16, R18 ;  /* 0x000000100e10722b */ /* 0x008fc60000000012 */
[----:B------:R-:W3:Y:S04]  /*0330*/  LDG.E.64 R18, desc[UR12][R8.64+-0x20] ;  /* 0xffffe00c08127981 */ /* 0x000ee8000c1e1b00 */
[----:B------:R-:W3:Y:S01]  /*0340*/  LDG.E.64 R14, desc[UR12][R6.64+-0x20] ;  /* 0xffffe00c060e7981 */ /* 0x000ee2000c1e1b00 */
[----:B----4-:R-:W-:-:S03]  /*0350*/  DFMA R22, R12, R22, R16 ;  /* 0x000000160c16722b */ /* 0x010fc60000000010 */
        /* <DEDUP_REMOVED lines=32> */
[----:B------:R-:W-:Y:S01]  /*0560*/  IADD3 R25, PT, PT, R25, 0x10, RZ ;  /* 0x0000001019197810 */ /* 0x000fe20007ffe0ff */
[----:B---3--:R-:W-:-:S03]  /*0570*/  DFMA R12, R16, R14, R12 ;  /* 0x0000000e100c722b */ /* 0x008fc6000000000c */
[----:B------:R-:W-:-:S05]  /*0580*/  ISETP.NE.AND P0, PT, R25, RZ, PT ;  /* 0x000000ff1900720c */ /* 0x000fca0003f05270 */
[----:B----4-:R-:W-:Y:S01]  /*0590*/  DFMA R20, R22, R20, R12 ;  /* 0x000000141614722b */ /* 0x010fe2000000000c */
[----:B------:R-:W-:Y:S01]  /*05a0*/  IADD3 R12, P2, PT, R8, 0x80, RZ ;  /* 0x00000080080c7810 */ /* 0x000fe20007f5e0ff */
[----:B------:R-:W-:-:S04]  /*05b0*/  VIADD R24, R24, 0x10 ;  /* 0x0000001018187836 */ /* 0x000fc80000000000 */
[----:B------:R-:W-:Y:S02]  /*05c0*/  IMAD.X R13, RZ, RZ, R9, P2 ;  /* 0x000000ffff0d7224 */ /* 0x000fe400010e0609 */
[----:B--2---:R-:W-:Y:S01]  /*05d0*/  DFMA R20, R18, R10, R20 ;  /* 0x0000000a1214722b */ /* 0x004fe20000000014 */
[----:B------:R-:W-:Y:S10]  /*05e0*/  @P0 BRA `(.L_x_12) ;  /* 0xfffffffc00140947 */ /* 0x000ff4000383ffff */
.L_x_11:
[----:B------:R-:W-:Y:S05]  /*05f0*/  @!P1 BRA `(.L_x_13) ;  /* 0x0000000400449947 */ /* 0x000fea0003800000 */
[----:B------:R-:W-:Y:S02]  /*0600*/  ISETP.GE.U32.AND P0, PT, R3, 0x8, PT ;  /* 0x000000080300780c */ /* 0x000fe40003f06070 */
[----:B------:R-:W-:-:S04]  /*0610*/  LOP3.LUT R22, R2, 0x7, RZ, 0xc0, !PT ;  /* 0x0000000702167812 */ /* 0x000fc800078ec0ff */
[----:B------:R-:W-:-:S07]  /*0620*/  ISETP.NE.AND P1, PT, R22, RZ, PT ;  /* 0x000000ff1600720c */ /* 0x000fce0003f25270 */
[----:B------:R-:W-:Y:S06]  /*0630*/  @!P0 BRA `(.L_x_14) ;  /* 0x0000000000788947 */ /* 0x000fec0003800000 */
[----:B------:R-:W0:Y:S01]  /*0640*/  LDC.64 R8, c[0x0][0x380] ;  /* 0x0000e000ff087b82 */ /* 0x000e220000000a00 */
[----:B------:R-:W-:-:S07]  /*0650*/  IADD3 R3, PT, PT, R5, R4, RZ ;  /* 0x0000000405037210 */ /* 0x000fce0007ffe0ff */
[----:B------:R-:W1:Y:S01]  /*0660*/  LDC.64 R6, c[0x0][0x388] ;  /* 0x0000e200ff067b82 */ /* 0x000e620000000a00 */
[----:B0-----:R-:W-:-:S05]  /*0670*/  IMAD.WIDE R8, R3, 0x8, R8 ;  /* 0x0000000803087825 */ /* 0x001fca00078e0208 */
[----:B------:R-:W2:Y:S01]  /*0680*/  LDG.E.64 R18, desc[UR12][R8.64] ;  /* 0x0000000c08127981 */ /* 0x000ea2000c1e1b00 */
[----:B-1----:R-:W-:-:S03]  /*0690*/  IMAD.WIDE.U32 R6, R4, 0x8, R6 ;  /* 0x0000000804067825 */ /* 0x002fc600078e0006 */
[----:B------:R-:W3:Y:S04]  /*06a0*/  LDG.E.64 R10, desc[UR12][R8.64+0x8] ;  /* 0x0000080c080a7981 */ /* 0x000ee8000c1e1b00 */
[----:B------:R-:W2:Y:S04]  /*06b0*/  LDG.E.64 R24, desc[UR12][R6.64] ;  /* 0x0000000c06187981 */ /* 0x000ea8000c1e1b00 */
[----:B------:R-:W3:Y:S04]  /*06c0*/  LDG.E.64 R12, desc[UR12][R6.64+0x8] ;  /* 0x0000080c060c7981 */ /* 0x000ee8000c1e1b00 */
[----:B------:R-:W4:Y:S04]  /*06d0*/  LDG.E.64 R14, desc[UR12][R8.64+0x10] ;  /* 0x0000100c080e7981 */ /* 0x000f28000c1e1b00 */
[----:B------:R-:W4:Y:S04]  /*06e0*/  LDG.E.64 R16, desc[UR12][R6.64+0x10] ;  /* 0x0000100c06107981 */ /* 0x000f28000c1e1b00 */
[----:B------:R-:W5:Y:S04]  /*06f0*/  LDG.E.64 R26, desc[UR12][R8.64+0x38] ;  /* 0x0000380c081a7981 */ /* 0x000f68000c1e1b00 */
[----:B------:R-:W5:Y:S01]  /*0700*/  LDG.E.64 R28, desc[UR12][R6.64+0x38] ;  /* 0x0000380c061c7981 */ /* 0x000f62000c1e1b00 */
        /* <DEDUP_REMOVED lines=12> */
[----:B---3--:R-:W-:-:S08]  /*07d0*/  DFMA R10, R10, R12, R18 ;  /* 0x0000000c0a0a722b */ /* 0x008fd00000000012 */
[----:B----4-:R-:W-:Y:S01]  /*07e0*/  DFMA R10, R14, R16, R10 ;  /* 0x000000100e0a722b */ /* 0x010fe2000000000a */
[----:B------:R-:W-:-:S07]  /*07f0*/  VIADD R4, R4, 0x8 ;  /* 0x0000000804047836 */ /* 0x000fce0000000000 */
[----:B--2---:R-:W-:-:S08]  /*0800*/  DFMA R20, R20, R24, R10 ;  /* 0x000000181414722b */ /* 0x004fd0000000000a */
[----:B-----5:R-:W-:-:S11]  /*0810*/  DFMA R20, R26, R28, R20 ;  /* 0x0000001c1a14722b */ /* 0x020fd60000000014 */
.L_x_14:
[----:B------:R-:W-:Y:S05]  /*0820*/  @!P1 BRA `(.L_x_13) ;  /* 0x0000000000b89947 */ /* 0x000fea0003800000 */
[----:B------:R-:W-:Y:S02]  /*0830*/  ISETP.GE.U32.AND P0, PT, R22, 0x4, PT ;  /* 0x000000041600780c */ /* 0x000fe40003f06070 */
[----:B------:R-:W-:-:S04]  /*0840*/  LOP3.LUT R3, R2, 0x3, RZ, 0xc0, !PT ;  /* 0x0000000302037812 */ /* 0x000fc800078ec0ff */
[----:B------:R-:W-:-:S07]  /*0850*/  ISETP.NE.AND P1, PT, R3, RZ, PT ;  /* 0x000000ff0300720c */ /* 0x000fce0003f25270 */
[----:B------:R-:W-:Y:S06]  /*0860*/  @!P0 BRA `(.L_x_15) ;  /* 0x0000000000488947 */ /* 0x000fec0003800000 */
[----:B------:R-:W0:Y:S01]  /*0870*/  LDC.64 R6, c[0x0][0x380] ;  /* 0x0000e000ff067b82 */ /* 0x000e220000000a00 */
[----:B------:R-:W-:-:S07]  /*0880*/  IMAD.IADD R25, R5, 0x1, R4 ;  /* 0x0000000105197824 */ /* 0x000fce00078e0204 */
        /* <DEDUP_REMOVED lines=11> */
[----:B------:R-:W-:Y:S01]  /*0940*/  IADD3 R4, PT, PT, R4, 0x4, RZ ;  /* 0x0000000404047810 */ /* 0x000fe20007ffe0ff */
[----:B--2---:R-:W-:-:S08]  /*0950*/  DFMA R6, R6, R8, R20 ;  /* 0x000000080606722b */ /* 0x004fd00000000014 */
[----:B---3--:R-:W-:-:S08]  /*0960*/  DFMA R6, R10, R12, R6 ;  /* 0x0000000c0a06722b */ /* 0x008fd00000000006 */
[----:B----4-:R-:W-:-:S08]  /*0970*/  DFMA R6, R14, R16, R6 ;  /* 0x000000100e06722b */ /* 0x010fd00000000006 */
[----:B-----5:R-:W-:-:S11]  /*0980*/  DFMA R20, R18, R22, R6 ;  /* 0x000000161214722b */ /* 0x020fd60000000006 */
.L_x_15:
[----:B------:R-:W-:Y:S05]  /*0990*/  @!P1 BRA `(.L_x_13) ;  /* 0x00000000005c9947 */ /* 0x000fea0003800000 */
[----:B------:R-:W0:Y:S01]  /*09a0*/  LDC.64 R8, c[0x0][0x388] ;  /* 0x0000e200ff087b82 */ /* 0x000e220000000a00 */
[----:B------:R-:W1:Y:S01]  /*09b0*/  LDCU UR4, c[0x0][0x394] ;  /* 0x00007280ff0477ac */ /* 0x000e620008000800 */
[----:B------:R-:W-:Y:S01]  /*09c0*/  IMAD.MOV R3, RZ, RZ, -R3 ;  /* 0x000000ffff037224 */ /* 0x000fe200078e0a03 */
[----:B------:R-:W2:Y:S05]  /*09d0*/  LDCU UR5, c[0x0][0x398] ;  /* 0x00007300ff0577ac */ /* 0x000eaa0008000800 */
[----:B------:R-:W3:Y:S01]  /*09e0*/  LDC.64 R6, c[0x0][0x380] ;  /* 0x0000e000ff067b82 */ /* 0x000ee20000000a00 */
[----:B-1----:R-:W-:-:S04]  /*09f0*/  VIADD R11, R4, UR4 ;  /* 0x00000004040b7c36 */ /* 0x002fc80008000000 */
[----:B--2---:R-:W-:Y:S02]  /*0a00*/  IMAD R11, R0, UR5, R11 ;  /* 0x00000005000b7c24 */ /* 0x004fe4000f8e020b */
[----:B0-----:R-:W-:-:S04]  /*0a10*/  IMAD.WIDE.U32 R4, R4, 0x8, R8 ;  /* 0x0000000804047825 */ /* 0x001fc800078e0008 */
[----:B------:R-:W-:Y:S01]  /*0a20*/  IMAD.MOV.U32 R10, RZ, RZ, R4 ;  /* 0x000000ffff0a7224 */ /* 0x000fe200078e0004 */
[----:B------:R-:W-:Y:S01]  /*0a30*/  MOV R13, R5 ;  /* 0x00000005000d7202 */ /* 0x000fe20000000f00 */
[----:B------:R-:W-:-:S07]  /*0a40*/  VIADD R11, R11, 0x1 ;  /* 0x000000010b0b7836 */ /* 0x000fce0000000000 */
.L_x_16:
[----:B---3--:R-:W-:Y:S01]  /*0a50*/  IMAD.WIDE R4, R11, 0x8, R6 ;  /* 0x000000080b047825 */ /* 0x008fe200078e0206 */
[----:B------:R-:W-:-:S03]  /*0a60*/  MOV R8, R10 ;  /* 0x0000000a00087202 */ /* 0x000fc60000000f00 */
[----:B------:R-:W-:Y:S02]  /*0a70*/  IMAD.MOV.U32 R9, RZ, RZ, R13 ;  /* 0x000000ffff097224 */ /* 0x000fe400078e000d */
[----:B------:R-:W2:Y:S04]  /*0a80*/  LDG.E.64 R4, desc[UR12][R4.64] ;  /* 0x0000000c04047981 */ /* 0x000ea8000c1e1b00 */
[----:B------:R-:W2:Y:S01]  /*0a90*/  LDG.E.64 R8, desc[UR12][R8.64] ;  /* 0x0000000c08087981 */ /* 0x000ea2000c1e1b00 */
[----:B------:R-:W-:Y:S01]  /*0aa0*/  VIADD R3, R3, 0x1 ;  /* 0x0000000103037836 */ /* 0x000fe20000000000 */
[----:B------:R-:W-:Y:S02]  /*0ab0*/  IADD3 R10, P1, PT, R10, 0x8, RZ ;  /* 0x000000080a0a7810 */ /* 0x000fe40007f3e0ff */
[----:B------:R-:W-:-:S02]  /*0ac0*/  IADD3 R11, PT, PT, R11, 0x1, RZ ;  /* 0x000000010b0b7810 */ /* 0x000fc40007ffe0ff */
[----:B------:R-:W-:Y:S01]  /*0ad0*/  ISETP.NE.AND P0, PT, R3, RZ, PT ;  /* 0x000000ff0300720c */ /* 0x000fe20003f05270 */
[----:B------:R-:W-:Y:S01]  /*0ae0*/  IMAD.X R13, RZ, RZ, R13, P1 ;  /* 0x000000ffff0d7224 */ /* 0x000fe200008e060d */
[----:B--2---:R-:W-:-:S11]  /*0af0*/  DFMA R20, R4, R8, R20 ;  /* 0x000000080414722b */ /* 0x004fd60000000014 */
[----:B------:R-:W-:Y:S05]  /*0b00*/  @P0 BRA `(.L_x_16) ;  /* 0xfffffffc00d00947 */ /* 0x000fea000383ffff */
.L_x_13:
[----:B------:R-:W-:-:S11]  /*0b10*/  DADD R20, R20, R20 ;  /* 0x0000000014147229 */ /* 0x000fd60000000014 */
.L_x_10:
[----:B------:R-:W-:-:S13]  /*0b20*/  ISETP.GE.AND P0, PT, R2, 0x1, PT ;  /* 0x000000010200780c */ /* 0x000fda0003f06270 */
[----:B------:R-:W-:Y:S05]  /*0b30*/  @!P0 EXIT ;  /* 0x000000000000894d */ /* 0x000fea0003800000 */
[----:B------:R-:W0:Y:S01]  /*0b40*/  LDC.64 R4, c[0x0][0x390] ;  /* 0x0000e400ff047b82 */ /* 0x000e220000000a00 */
[----:B------:R-:W1:Y:S01]  /*0b50*/  LDCU UR8, c[0x0][0x398] ;  /* 0x00007300ff0877ac */ /* 0x000e620008000800 */
[----:B------:R-:W-:-:S04]  /*0b60*/  LOP3.LUT R18, R2, 0xf, RZ, 0xc0, !PT ;  /* 0x0000000f02127812 */ /* 0x000fc800078ec0ff */
[----:B------:R-:W-:Y:S02]  /*0b70*/  ISETP.NE.AND P0, PT, R18, RZ, PT ;  /* 0x000000ff1200720c */ /* 0x000fe40003f05270 */
[--C-:B0-----:R-:W-:Y:S01]  /*0b80*/  IADD3 R4, PT, PT, R4, -0x2, -R5.reuse ;  /* 0xfffffffe04047810 */ /* 0x101fe20007ffe805 */
[----:B-1----:R-:W-:-:S03]  /*0b90*/  IMAD R3, R0, UR8, R5 ;  /* 0x0000000800037c24 */ /* 0x002fc6000f8e0205 */
[----:B------:R-:W-:Y:S01]  /*0ba0*/  ISETP.GE.U32.AND P1, PT, R4, 0xf, PT ;  /* 0x0000000f0400780c */ /* 0x000fe20003f26070 */
[----:B------:R-:W-:Y:S01]  /*0bb0*/  IMAD.MOV.U32 R4, RZ, RZ, RZ ;  /* 0x000000ffff047224 */ /* 0x000fe200078e00ff */
[----:B------:R-:W-:-:S11]  /*0bc0*/  IADD3 R3, PT, PT, R3, 0x1, RZ ;  /* 0x0000000103037810 */ /* 0x000fd60007ffe0ff */
[----:B------:R-:W-:Y:S05]  /*0bd0*/  @!P1 BRA `(.L_x_17) ;  /* 0x0000000400549947 */ /* 0x000fea0003800000 */
[----:B------:R-:W0:Y:S01]  /*0be0*/  LDCU.128 UR4, c[0x0][0x380] ;  /* 0x00007000ff0477ac */ /* 0x000e220008000c00 */
[----:B------:R-:W-:Y:S01]  /*0bf0*/  LOP3.LUT R4, R2, 0x7ffffff0, RZ, 0xc0, !PT ;  /* 0x7ffffff002047812 */ /* 0x000fe200078ec0ff */
[----:B------:R-:W-:-:S04]  /*0c00*/  IMAD.MOV.U32 R10, RZ, RZ, R3 ;  /* 0x000000ffff0a7224 */ /* 0x000fc800078e0003 */
[----:B------:R-:W-:Y:S01]  /*0c10*/  IMAD.MOV R11, RZ, RZ, -R4 ;  /* 0x000000ffff0b7224 */ /* 0x000fe200078e0a04 */
[----:B0-----:R-:W-:Y:S02]  /*0c20*/  UIADD3 UR6, UP1, UPT, UR6, 0x40, URZ ;  /* 0x0000004006067890 */ /* 0x001fe4000ff3e0ff */
[----:B------:R-:W-:Y:S02]  /*0c30*/  UIADD3 UR4, UP0, UPT, UR4, 0x40, URZ ;  /* 0x0000004004047890 */ /* 0x000fe4000ff1e0ff */
[----:B------:R-:W-:Y:S02]  /*0c40*/  UIADD3.X UR7, UPT, UPT, URZ, UR7, URZ, UP1, !UPT ;  /* 0x00000007ff077290 */ /* 0x000fe40008ffe4ff */
[----:B------:R-:W-:Y:S01]  /*0c50*/  MOV R12, UR6 ;  /* 0x00000006000c7c02 */ /* 0x000fe20008000f00 */
[----:B------:R-:W-:-:S03]  /*0c60*/  UIADD3.X UR5, UPT, UPT, URZ, UR5, URZ, UP0, !UPT ;  /* 0x00000005ff057290 */ /* 0x000fc600087fe4ff */
[----:B------:R-:W-:-:S09]  /*0c70*/  IMAD.U32 R13, RZ, RZ, UR7 ;  /* 0x00000007ff0d7e24 */ /* 0x000fd2000f8e00ff */
.L_x_18:
[----:B-1----:R-:W-:Y:S01]  /*0c80*/  MOV R9, UR5 ;  /* 0x0000000500097c02 */ /* 0x002fe20008000f00 */
[----:B------:R-:W-:Y:S02]  /*0c90*/  IMAD.U32 R8, RZ, RZ, UR4 ;  /* 0x00000004ff087e24 */ /* 0x000fe4000f8e00ff */
[----:B------:R-:W-:Y:S02]  /*0ca0*/  IMAD.MOV.U32 R6, RZ, RZ, R12 ;  /* 0x000000ffff067224 */ /* 0x000fe400078e000c */
[----:B------:R-:W-:-:S04]  /*0cb0*/  IMAD.WIDE R8, R10, 0x8, R8 ;  /* 0x000000080a087825 */ /* 0x000fc800078e0208 */
[----:B------:R-:W-:Y:S01]  /*0cc0*/  IMAD.MOV.U32 R7, RZ, RZ, R13 ;  /* 0x000000ffff077224 */ /* 0x000fe200078e000d */
[----:B------:R-:W2:Y:S04]  /*0cd0*/  LDG.E.64 R14, desc[UR12][R8.64+-0x40] ;  /* 0xffffc00c080e7981 */ /* 0x000ea8000c1e1b00 */
[----:B------:R-:W2:Y:S04]  /*0ce0*/  LDG.E.64 R12, desc[UR12][R6.64+-0x40] ;  /* 0xffffc00c060c7981 */ /* 0x000ea8000c1e1b00 */
[----:B------:R-:W3:Y:S04]  /*0cf0*/  LDG.E.64 R16, desc[UR12][R8.64+-0x38] ;  /* 0xffffc80c08107981 */ /* 0x000ee8000c1e1b00 */
[----:B------:R-:W4:Y:S04]  /*0d00*/  LDG.E.64 R22, desc[UR12][R8.64+-0x30] ;  /* 0xffffd00c08167981 */ /* 0x000f28000c1e1b00 */
[----:B------:R-:W5:Y:S01]  /*0d10*/  LDG.E.64 R24, desc[UR12][R8.64+-0x28] ;  /* 0xffffd80c08187981 */ /* 0x000f62000c1e1b00 */
[----:B--2---:R-:W-:-:S07]  /*0d20*/  DFMA R12, R12, -R20, R14 ;  /* 0x800000140c0c722b */ /* 0x004fce000000000e */
[----:B------:R0:W-:Y:S04]  /*0d30*/  STG.E.64 desc[UR12][R8.64+-0x40], R12 ;  /* 0xffffc00c08007986 */ /* 0x0001e8000c101b0c */
[----:B------:R-:W3:Y:S02]  /*0d40*/  LDG.E.64 R14, desc[UR12][R6.64+-0x38] ;  /* 0xffffc80c060e7981 */ /* 0x000ee4000c1e1b00 */
[----:B---3--:R-:W-:-:S07]  /*0d50*/  DFMA R14, R14, -R20, R16 ;  /* 0x800000140e0e722b */ /* 0x008fce0000000010 */
[----:B------:R1:W-:Y:S04]  /*0d60*/  STG.E.64 desc[UR12][R8.64+-0x38], R14 ;  /* 0xffffc80e08007986 */ /* 0x0003e8000c101b0c */
[----:B------:R-:W4:Y:S02]  /*0d70*/  LDG.E.64 R16, desc[UR12][R6.64+-0x30] ;  /* 0xffffd00c06107981 */ /* 0x000f24000c1e1b00 */
[----:B----4-:R-:W-:-:S07]  /*0d80*/  DFMA R16, R16, -R20, R22 ;  /* 0x800000141010722b */ /* 0x010fce0000000016 */
[----:B------:R2:W-:Y:S04]  /*0d90*/  STG.E.64 desc[UR12][R8.64+-0x30], R16 ;  /* 0xffffd01008007986 */ /* 0x0005e8000c101b0c */
[----:B------:R-:W5:Y:S02]  /*0da0*/  LDG.E.64 R22, desc[UR12][R6.64+-0x28] ;  /* 0xffffd80c06167981 */ /* 0x000f64000c1e1b00 */
[-C--:B-----5:R-:W-:Y:S02]  /*0db0*/  DFMA R22, R22, -R20.reuse, R24 ;  /* 0x800000141616722b */ /* 0x0a0fe40000000018 */
[----:B------:R-:W3:Y:S05]  /*0dc0*/  LDG.E.64 R24, desc[UR12][R8.64+-0x20] ;  /* 0xffffe00c08187981 */ /* 0x000eea000c1e1b00 */
[----:B------:R4:W-:Y:S04]  /*0dd0*/  STG.E.64 desc[UR12][R8.64+-0x28], R22 ;  /* 0xffffd81608007986 */ /* 0x0009e8000c101b0c */
[----:B0-----:R-:W3:Y:S02]  /*0de0*/  LDG.E.64 R12, desc[UR12][R6.64+-0x20] ;  /* 0xffffe00c060c7981 */ /* 0x001ee4000c1e1b00 */
[----:B---3--:R-:W-:-:S02]  /*0df0*/  DFMA R12, R12, -R20, R24 ;  /* 0x800000140c0c722b */ /* 0x008fc40000000018 */
[----:B------:R-:W3:Y:S05]  /*0e00*/  LDG.E.64 R24, desc[UR12][R8.64+-0x18] ;  /* 0xffffe80c08187981 */ /* 0x000eea000c1e1b00 */
[----:B------:R0:W-:Y:S04]  /*0e10*/  STG.E.64 desc[UR12][R8.64+-0x20], R12 ;  /* 0xffffe00c08007986 */ /* 0x0001e8000c101b0c */
[----:B-1----:R-:W3:Y:S02]  /*0e20*/  LDG.E.64 R14, desc[UR12][R6.64+-0x18] ;  /* 0xffffe80c060e7981 */ /* 0x002ee4000c1e1b00 */
[----:B---3--:R-:W-:-:S02]  /*0e30*/  DFMA R14, R14, -R20, R24 ;  /* 0x800000140e0e722b */ /* 0x008fc40000000018 */
[----:B------:R-:W3:Y:S05]  /*0e40*/  LDG.E.64 R24, desc[UR12][R8.64+-0x10] ;  /* 0xfffff00c08187981 */ /* 0x000eea000c1e1b00 */
[----:B------:R1:W-:Y:S04]  /*0e50*/  STG.E.64 desc[UR12][R8.64+-0x18], R14 ;  /* 0xffffe80e08007986 */ /* 0x0003e8000c101b0c */
[----:B--2---:R-:W3:Y:S02]  /*0e60*/  LDG.E.64 R16, desc[UR12][R6.64+-0x10] ;  /* 0xfffff00c06107981 */ /* 0x004ee4000c1e1b00 */
[----:B---3--:R-:W-:-:S02]  /*0e70*/  DFMA R16, R16, -R20, R24 ;  /* 0x800000141010722b */ /* 0x008fc40000000018 */
[----:B------:R-:W2:Y:S05]  /*0e80*/  LDG.E.64 R24, desc[UR12][R8.64+-0x8] ;  /* 0xfffff80c08187981 */ /* 0x000eaa000c1e1b00 */
[----:B------:R3:W-:Y:S04]  /*0e90*/  STG.E.64 desc[UR12][R8.64+-0x10], R16 ;  /* 0xfffff01008007986 */ /* 0x0007e8000c101b0c */
[----:B----4-:R-:W2:Y:S02]  /*0ea0*/  LDG.E.64 R22, desc[UR12][R6.64+-0x8] ;  /* 0xfffff80c06167981 */ /* 0x010ea4000c1e1b00 */
[----:B--2---:R-:W-:-:S02]  /*0eb0*/  DFMA R22, R22, -R20, R24 ;  /* 0x800000141616722b */ /* 0x004fc40000000018 */
[----:B------:R-:W2:Y:S05]  /*0ec0*/  LDG.E.64 R24, desc[UR12][R8.64] ;  /* 0x0000000c08187981 */ /* 0x000eaa000c1e1b00 */
[----:B------:R4:W-:Y:S04]  /*0ed0*/  STG.E.64 desc[UR12][R8.64+-0x8], R22 ;  /* 0xfffff81608007986 */ /* 0x0009e8000c101b0c */
[----:B0-----:R-:W2:Y:S02]  /*0ee0*/  LDG.E.64 R12, desc[UR12][R6.64] ;  /* 0x0000000c060c7981 */ /* 0x001ea4000c1e1b00 */
[----:B--2---:R-:W-:-:S02]  /*0ef0*/  DFMA R12, R12, -R20, R24 ;  /* 0x800000140c0c722b */ /* 0x004fc40000000018 */
[----:B------:R-:W2:Y:S05]  /*0f00*/  LDG.E.64 R24, desc[UR12][R8.64+0x8] ;  /* 0x0000080c08187981 */ /* 0x000eaa000c1e1b00 */
[----:B------:R0:W-:Y:S04]  /*0f10*/  STG.E.64 desc[UR12][R8.64], R12 ;  /* 0x0000000c08007986 */ /* 0x0001e8000c101b0c */
[----:B-1----:R-:W2:Y:S02]  /*0f20*/  LDG.E.64 R14, desc[UR12][R6.64+0x8] ;  /* 0x0000080c060e7981 */ /* 0x002ea4000c1e1b00 */
[----:B--2---:R-:W-:-:S02]  /*0f30*/  DFMA R14, R14, -R20, R24 ;  /* 0x800000140e0e722b */ /* 0x004fc40000000018 */
[----:B------:R-:W2:Y:S05]  /*0f40*/  LDG.E.64 R24, desc[UR12][R8.64+0x10] ;  /* 0x0000100c08187981 */ /* 0x000eaa000c1e1b00 */
[----:B------:R1:W-:Y:S04]  /*0f50*/  STG.E.64 desc[UR12][R8.64+0x8], R14 ;  /* 0x0000080e08007986 */ /* 0x0003e8000c101b0c */
[----:B---3--:R-:W2:Y:S02]  /*0f60*/  LDG.E.64 R16, desc[UR12][R6.64+0x10] ;  /* 0x0000100c06107981 */ /* 0x008ea4000c1e1b00 */
[----:B--2---:R-:W-:-:S02]  /*0f70*/  DFMA R16, R16, -R20, R24 ;  /* 0x800000141010722b */ /* 0x004fc40000000018 */
        /* <DEDUP_REMOVED lines=14> */
[----:B---3--:R-:W2:Y:S01]  /*1060*/  LDG.E.64 R16, desc[UR12][R6.64+0x30] ;  /* 0x0000300c06107981 */ /* 0x008ea2000c1e1b00 */
[----:B------:R-:W-:Y:S01]  /*1070*/  IADD3 R11, PT, PT, R11, 0x10, RZ ;  /* 0x000000100b0b7810 */ /* 0x000fe20007ffe0ff */
[----:B--2---:R-:W-:-:S02]  /*1080*/  DFMA R16, R16, -R20, R24 ;  /* 0x800000141010722b */ /* 0x004fc40000000018 */
[----:B------:R-:W2:Y:S05]  /*1090*/  LDG.E.64 R24, desc[UR12][R8.64+0x38] ;  /* 0x0000380c08187981 */ /* 0x000eaa000c1e1b00 */
[----:B------:R1:W-:Y:S04]  /*10a0*/  STG.E.64 desc[UR12][R8.64+0x30], R16 ;  /* 0x0000301008007986 */ /* 0x0003e8000c101b0c */
[----:B----4-:R-:W2:Y:S01]  /*10b0*/  LDG.E.64 R22, desc[UR12][R6.64+0x38] ;  /* 0x0000380c06167981 */ /* 0x010ea2000c1e1b00 */
[----:B------:R-:W-:-:S02]  /*10c0*/  ISETP.NE.AND P1, PT, R11, RZ, PT ;  /* 0x000000ff0b00720c */ /* 0x000fc40003f25270 */
[----:B0-----:R-:W-:Y:S02]  /*10d0*/  IADD3 R12, P2, PT, R6, 0x80, RZ ;  /* 0x00000080060c7810 */ /* 0x001fe40007f5e0ff */
[----:B------:R-:W-:-:S03]  /*10e0*/  IADD3 R10, PT, PT, R10, 0x10, RZ ;  /* 0x000000100a0a7810 */ /* 0x000fc60007ffe0ff */
[----:B------:R-:W-:Y:S01]  /*10f0*/  IMAD.X R13, RZ, RZ, R7, P2 ;  /* 0x000000ffff0d7224 */ /* 0x000fe200010e0607 */
[----:B--2---:R-:W-:-:S07]  /*1100*/  DFMA R22, R22, -R20, R24 ;  /* 0x800000141616722b */ /* 0x004fce0000000018 */
[----:B------:R1:W-:Y:S01]  /*1110*/  STG.E.64 desc[UR12][R8.64+0x38], R22 ;  /* 0x0000381608007986 */ /* 0x0003e2000c101b0c */
[----:B------:R-:W-:Y:S05]  /*1120*/  @P1 BRA `(.L_x_18) ;  /* 0xfffffff800d41947 */ /* 0x000fea000383ffff */
.L_x_17:
[----:B------:R-:W-:Y:S05]  /*1130*/  @!P0 EXIT ;  /* 0x000000000000894d */ /* 0x000fea0003800000 */
[----:B------:R-:W-:Y:S02]  /*1140*/  ISETP.GE.U32.AND P0, PT, R18, 0x8, PT ;  /* 0x000000081200780c */ /* 0x000fe40003f06070 */
[----:B-1----:R-:W-:-:S04]  /*1150*/  LOP3.LUT R16, R2, 0x7, RZ, 0xc0, !PT ;  /* 0x0000000702107812 */ /* 0x002fc800078ec0ff */
        /* <DEDUP_REMOVED lines=36> */
[----:B----4-:R-:W2:Y:S01]  /*13a0*/  LDG.E.64 R18, desc[UR12][R8.64+0x38] ;  /* 0x0000380c08127981 */ /* 0x010ea2000c1e1b00 */
[----:B------:R-:W-:Y:S01]  /*13b0*/  IADD3 R4, PT, PT, R4, 0x8, RZ ;  /* 0x0000000804047810 */ /* 0x000fe20007ffe0ff */
[----:B--2---:R-:W-:-:S07]  /*13c0*/  DFMA R18, R18, -R20, R22 ;  /* 0x800000141212722b */ /* 0x004fce0000000016 */
[----:B------:R0:W-:Y:S04]  /*13d0*/  STG.E.64 desc[UR12][R6.64+0x38], R18 ;  /* 0x0000381206007986 */ /* 0x0001e8000c101b0c */
.L_x_19:
[----:B------:R-:W-:Y:S05]  /*13e0*/  @!P1 EXIT ;  /* 0x000000000000994d */ /* 0x000fea0003800000 */
[----:B------:R-:W-:Y:S02]  /*13f0*/  ISETP.GE.U32.AND P0, PT, R16, 0x4, PT ;  /* 0x000000041000780c */ /* 0x000fe40003f06070 */
[----:B------:R-:W-:-:S04]  /*1400*/  LOP3.LUT R2, R2, 0x3, RZ, 0xc0, !PT ;  /* 0x0000000302027812 */ /* 0x000fc800078ec0ff */
[----:B------:R-:W-:-:S07]  /*1410*/  ISETP.NE.AND P1, PT, R2, RZ, PT ;  /* 0x000000ff0200720c */ /* 0x000fce0003f25270 */
[----:B------:R-:W-:Y:S06]  /*1420*/  @!P0 BRA `(.L_x_20) ;  /* 0x0000000000588947 */ /* 0x000fec0003800000 */
[----:B0-----:R-:W0:Y:S01]  /*1430*/  LDC.64 R6, c[0x0][0x380] ;  /* 0x0000e000ff067b82 */ /* 0x001e220000000a00 */
        /* <DEDUP_REMOVED lines=17> */
[----:B------:R-:W5:Y:S01]  /*1550*/  LDG.E.64 R16, desc[UR12][R8.64+0x18] ;  /* 0x0000180c08107981 */ /* 0x000f62000c1e1b00 */
[----:B------:R-:W-:Y:S01]  /*1560*/  IADD3 R4, PT, PT, R4, 0x4, RZ ;  /* 0x0000000404047810 */ /* 0x000fe20007ffe0ff */
[----:B-----5:R-:W-:-:S07]  /*1570*/  DFMA R16, R16, -R20, R18 ;  /* 0x800000141010722b */ /* 0x020fce0000000012 */
[----:B------:R1:W-:Y:S04]  /*1580*/  STG.E.64 desc[UR12][R6.64+0x18], R16 ;  /* 0x0000181006007986 */ /* 0x0003e8000c101b0c */
.L_x_20:
[----:B------:R-:W-:Y:S05]  /*1590*/  @!P1 EXIT ;  /* 0x000000000000994d */ /* 0x000fea0003800000 */
[----:B------:R-:W2:Y:S01]  /*15a0*/  LDC.64 R8, c[0x0][0x388] ;  /* 0x0000e200ff087b82 */ /* 0x000ea20000000a00 */
[----:B------:R-:W-:-:S04]  /*15b0*/  IMAD.IADD R3, R4, 0x1, R5 ;  /* 0x0000000104037824 */ /* 0x000fc800078e0205 */
[----:B------:R-:W-:Y:S01]  /*15c0*/  IMAD R3, R0, UR8, R3 ;  /* 0x0000000800037c24 */ /* 0x000fe2000f8e0203 */
[----:B------:R-:W-:Y:S02]  /*15d0*/  IADD3 R0, PT, PT, -R2, RZ, RZ ;  /* 0x000000ff02007210 */ /* 0x000fe40007ffe1ff */
[----:B01----:R-:W0:Y:S01]  /*15e0*/  LDC.64 R6, c[0x0][0x380] ;  /* 0x0000e000ff067b82 */ /* 0x003e220000000a00 */
[----:B------:R-:W-:Y:S02]  /*15f0*/  VIADD R13, R3, 0x1 ;  /* 0x00000001030d7836 */ /* 0x000fe40000000000 */
[----:B--2---:R-:W-:-:S04]  /*1600*/  IMAD.WIDE.U32 R4, R4, 0x8, R8 ;  /* 0x0000000804047825 */ /* 0x004fc800078e0008 */
[----:B------:R-:W-:Y:S01]  /*1610*/  IMAD.MOV.U32 R11, RZ, RZ, R5 ;  /* 0x000000ffff0b7224 */ /* 0x000fe200078e0005 */
[----:B------:R-:W-:-:S07]  /*1620*/  MOV R10, R4 ;  /* 0x00000004000a7202 */ /* 0x000fce0000000f00 */
.L_x_21:
[C---:B01----:R-:W-:Y:S01]  /*1630*/  IMAD.WIDE R2, R13.reuse, 0x8, R6 ;  /* 0x000000080d027825 */ /* 0x043fe200078e0206 */
[----:B------:R0:W2:Y:S04]  /*1640*/  LDG.E.64 R4, desc[UR12][R10.64] ;  /* 0x0000000c0a047981 */ /* 0x0000a8000c1e1b00 */
[----:B------:R-:W2:Y:S01]  /*1650*/  LDG.E.64 R8, desc[UR12][R2.64] ;  /* 0x0000000c02087981 */ /* 0x000ea2000c1e1b00 */
[----:B------:R-:W-:Y:S01]  /*1660*/  IADD3 R0, PT, PT, R0, 0x1, RZ ;  /* 0x0000000100007810 */ /* 0x000fe20007ffe0ff */
[----:B------:R-:W-:-:S03]  /*1670*/  VIADD R13, R13, 0x1 ;  /* 0x000000010d0d7836 */ /* 0x000fc60000000000 */
[----:B------:R-:W-:Y:S02]  /*1680*/  ISETP.NE.AND P0, PT, R0, RZ, PT ;  /* 0x000000ff0000720c */ /* 0x000fe40003f05270 */
[----:B0-----:R-:W-:-:S04]  /*1690*/  IADD3 R10, P1, PT, R10, 0x8, RZ ;  /* 0x000000080a0a7810 */ /* 0x001fc80007f3e0ff */
[----:B------:R-:W-:Y:S01]  /*16a0*/  IADD3.X R11, PT, PT, RZ, R11, RZ, P1, !PT ;  /* 0x0000000bff0b7210 */ /* 0x000fe20000ffe4ff */
[----:B--2---:R-:W-:-:S07]  /*16b0*/  DFMA R4, R4, -R20, R8 ;  /* 0x800000140404722b */ /* 0x004fce0000000008 */
[----:B------:R1:W-:Y:S01]  /*16c0*/  STG.E.64 desc[UR12][R2.64], R4 ;  /* 0x0000000402007986 */ /* 0x0003e2000c101b0c */
[----:B------:R-:W-:Y:S05]  /*16d0*/  @P0 BRA `(.L_x_21) ;  /* 0xfffffffc00d40947 */ /* 0x000fea000383ffff */
[----:B------:R-:W-:Y:S05]  /*16e0*/  EXIT ;  /* 0x000000000000794d */ /* 0x000fea0003800000 */
.L_x_22:
        /* <DEDUP_REMOVED lines=9> */
.L_x_77:


//--------------------- .text._Z22applyHouseholderToRowsPdS_iiii --------------------------
	.section	.text._Z22applyHouseholderToRowsPdS_iiii,"ax",@progbits
	.align	128
        .global         _Z22applyHouseholderToRowsPdS_iiii
        .type           _Z22applyHouseholderToRowsPdS_iiii,@function
        .size           _Z22applyHouseholderToRowsPdS_iiii,(.L_x_78 - _Z22applyHouseholderToRowsPdS_iiii)
        .other          _Z22applyHouseholderToRowsPdS_iiii,@"STO_CUDA_ENTRY STV_DEFAULT"
_Z22applyHouseholderToRowsPdS_iiii:
.text._Z22applyHouseholderToRowsPdS_iiii:
        /* <DEDUP_REMOVED lines=10> */
[----:B------:R-:W1:Y:S01]  /*00a0*/  LDCU UR4, c[0x0][0x394] ;  /* 0x00007280ff0477ac */ /* 0x000e620008000800 */
[----:B------:R-:W2:Y:S01]  /*00b0*/  LDCU.64 UR12, c[0x0][0x358] ;  /* 0x00006b00ff0c77ac */ /* 0x000ea20008000a00 */
[----:B0-----:R-:W-:-:S05]  /*00c0*/  LOP3.LUT R2, RZ, UR5, RZ, 0x33, !PT ;  /* 0x00000005ff027c12 */ /* 0x001fca000f8e33ff */
[----:B-1----:R-:W-:-:S05]  /*00d0*/  VIADD R2, R2, UR4 ;  /* 0x0000000402027c36 */ /* 0x002fca0008000000 */
[----:B------:R-:W-:-:S13]  /*00e0*/  ISETP.GE.AND P0, PT, R2, 0x1, PT ;  /* 0x000000010200780c */ /* 0x000fda0003f06270 */
[----:B--2---:R-:W-:Y:S05]  /*00f0*/  @!P0 BRA `(.L_x_23) ;  /* 0x0000000800888947 */ /* 0x004fea0003800000 */
[----:B------:R-:W0:Y:S01]  /*0100*/  LDC R5, c[0x0][0x39c] ;  /* 0x0000e700ff057b82 */ /* 0x000e220000000800 */
[----:B------:R-:W-:Y:S01]  /*0110*/  UIADD3 UR4, UPT, UPT, -UR5, -0x2, UR4 ;  /* 0xfffffffe05047890 */ /* 0x000fe2000fffe104 */
        /* <DEDUP_REMOVED lines=19> */
.L_x_25:
        /* <DEDUP_REMOVED lines=59> */
.L_x_24:
        /* <DEDUP_REMOVED lines=35> */
.L_x_27:
        /* <DEDUP_REMOVED lines=23> */
.L_x_28:
[----:B------:R-:W-:Y:S05]  /*09a0*/  @!P1 BRA `(.L_x_26) ;  /* 0x0000000000589947 */ /* 0x000fea0003800000 */
[----:B------:R-:W0:Y:S01]  /*09b0*/  LDC.64 R8, c[0x0][0x388] ;  /* 0x0000e200ff087b82 */ /* 0x000e220000000a00 */
[----:B------:R-:W1:Y:S01]  /*09c0*/  LDCU.64 UR4, c[0x0][0x398] ;  /* 0x00007300ff0477ac */ /* 0x000e620008000a00 */
[----:B------:R-:W-:-:S06]  /*09d0*/  IMAD.MOV R3, RZ, RZ, -R3 ;  /* 0x000000ffff037224 */ /* 0x000fcc00078e0a03 */
[----:B------:R-:W2:Y:S01]  /*09e0*/  LDC.64 R6, c[0x0][0x380] ;  /* 0x0000e000ff067b82 */ /* 0x000ea20000000a00 */
[----:B-1----:R-:W-:-:S04]  /*09f0*/  VIADD R11, R4, UR4 ;  /* 0x00000004040b7c36 */ /* 0x002fc80008000000 */
[----:B------:R-:W-:Y:S02]  /*0a00*/  IMAD R11, R0, UR5, R11 ;  /* 0x00000005000b7c24 */ /* 0x000fe4000f8e020b */
[----:B0-----:R-:W-:-:S04]  /*0a10*/  IMAD.WIDE.U32 R4, R4, 0x8, R8 ;  /* 0x0000000804047825 */ /* 0x001fc800078e0008 */
[----:B------:R-:W-:Y:S01]  /*0a20*/  IMAD.MOV.U32 R10, RZ, RZ, R4 ;  /* 0x000000ffff0a7224 */ /* 0x000fe200078e0004 */
[----:B------:R-:W-:Y:S01]  /*0a30*/  MOV R13, R5 ;  /* 0x00000005000d7202 */ /* 0x000fe20000000f00 */
[----:B------:R-:W-:-:S07]  /*0a40*/  VIADD R11, R11, 0x1 ;  /* 0x000000010b0b7836 */ /* 0x000fce0000000000 */
.L_x_29:
[----:B--2---:R-:W-:Y:S01]  /*0a50*/  IMAD.WIDE R4, R11, 0x8, R6 ;  /* 0x000000080b047825 */ /* 0x004fe200078e0206 */
        /* <DEDUP_REMOVED lines=11> */
.L_x_26:
[----:B------:R-:W-:-:S11]  /*0b10*/  DADD R20, R20, R20 ;  /* 0x0000000014147229 */ /* 0x000fd60000000014 */
.L_x_23:
[----:B------:R-:W-:-:S13]  /*0b20*/  ISETP.GE.AND P0, PT, R2, 0x1, PT ;  /* 0x000000010200780c */ /* 0x000fda0003f06270 */
[----:B------:R-:W-:Y:S05]  /*0b30*/  @!P0 EXIT ;  /* 0x000000000000894d */ /* 0x000fea0003800000 */
[----:B------:R-:W0:Y:S01]  /*0b40*/  LDC R3, c[0x0][0x394] ;  /* 0x0000e500ff037b82 */ /* 0x000e220000000800 */
[----:B------:R-:W-:-:S04]  /*0b50*/  LOP3.LUT R13, R2, 0xf, RZ, 0xc0, !PT ;  /* 0x0000000f020d7812 */ /* 0x000fc800078ec0ff */
[----:B------:R-:W-:-:S03]  /*0b60*/  ISETP.NE.AND P0, PT, R13, RZ, PT ;  /* 0x000000ff0d00720c */ /* 0x000fc60003f05270 */
[----:B------:R-:W0:Y:S02]  /*0b70*/  LDC.64 R4, c[0x0][0x398] ;  /* 0x0000e600ff047b82 */ /* 0x000e240000000a00 */
[----:B0-----:R-:W-:Y:S01]  /*0b80*/  IADD3 R3, PT, PT, -R4, -0x2, R3 ;  /* 0xfffffffe04037810 */ /* 0x001fe20007ffe103 */
[----:B------:R-:W-:-:S03]  /*0b90*/  IMAD R10, R0, R5, R4 ;  /* 0x00000005000a7224 */ /* 0x000fc600078e0204 */
        /* <DEDUP_REMOVED lines=14> */
.L_x_31:
        /* <DEDUP_REMOVED lines=75> */
.L_x_30:
[----:B------:R-:W-:Y:S05]  /*1130*/  @!P0 EXIT ;  /* 0x000000000000894d */ /* 0x000fea0003800000 */
[----:B------:R-:W-:Y:S02]  /*1140*/  ISETP.GE.U32.AND P0, PT, R13, 0x8, PT ;  /* 0x000000080d00780c */ /* 0x000fe40003f06070 */
[----:B------:R-:W-:-:S04]  /*1150*/  LOP3.LUT R11, R2, 0x7, RZ, 0xc0, !PT ;  /* 0x00000007020b7812 */ /* 0x000fc800078ec0ff */
[----:B------:R-:W-:-:S07]  /*1160*/  ISETP.NE.AND P1, PT, R11, RZ, PT ;  /* 0x000000ff0b00720c */ /* 0x000fce0003f25270 */
[----:B------:R-:W-:Y:S06]  /*1170*/  @!P0 BRA `(.L_x_32) ;  /* 0x0000000000988947 */ /* 0x000fec0003800000 */
[----:B------:R-:W0:Y:S01]  /*1180*/  LDC.64 R6, c[0x0][0x380] ;  /* 0x0000e000ff067b82 */ /* 0x000e220000000a00 */
[----:B------:R-:W-:-:S07]  /*1190*/  IMAD.IADD R13, R10, 0x1, R3 ;  /* 0x000000010a0d7824 */ /* 0x000fce00078e0203 */
[----:B-1----:R-:W1:Y:S01]  /*11a0*/  LDC.64 R8, c[0x0][0x388] ;  /* 0x0000e200ff087b82 */ /* 0x002e620000000a00 */
        /* <DEDUP_REMOVED lines=35> */
.L_x_32:
[----:B------:R-:W-:Y:S05]  /*13e0*/  @!P1 EXIT ;  /* 0x000000000000994d */ /* 0x000fea0003800000 */
[----:B------:R-:W-:Y:S02]  /*13f0*/  ISETP.GE.U32.AND P0, PT, R11, 0x4, PT ;  /* 0x000000040b00780c */ /* 0x000fe40003f06070 */
[----:B------:R-:W-:-:S04]  /*1400*/  LOP3.LUT R2, R2, 0x3, RZ, 0xc0, !PT ;  /* 0x0000000302027812 */ /* 0x000fc800078ec0ff */
[----:B------:R-:W-:-:S07]  /*1410*/  ISETP.NE.AND P1, PT, R2, RZ, PT ;  /* 0x000000ff0200720c */ /* 0x000fce0003f25270 */
[----:B------:R-:W-:Y:S06]  /*1420*/  @!P0 BRA `(.L_x_33) ;  /* 0x0000000000588947 */ /* 0x000fec0003800000 */
[----:B0-----:R-:W0:Y:S01]  /*1430*/  LDC.64 R6, c[0x0][0x380] ;  /* 0x0000e000ff067b82 */ /* 0x001e220000000a00 */
        /* <DEDUP_REMOVED lines=21> */
.L_x_33:
[----:B------:R-:W-:Y:S05]  /*1590*/  @!P1 EXIT ;  /* 0x000000000000994d */ /* 0x000fea0003800000 */
[----:B-1----:R-:W1:Y:S01]  /*15a0*/  LDC.64 R8, c[0x0][0x388] ;  /* 0x0000e200ff087b82 */ /* 0x002e620000000a00 */
[----:B------:R-:W-:-:S04]  /*15b0*/  IMAD.IADD R4, R3, 0x1, R4 ;  /* 0x0000000103047824 */ /* 0x000fc800078e0204 */
[----:B------:R-:W-:Y:S01]  /*15c0*/  IMAD R4, R0, R5, R4 ;  /* 0x0000000500047224 */ /* 0x000fe200078e0204 */
[----:B------:R-:W-:Y:S02]  /*15d0*/  IADD3 R0, PT, PT, -R2, RZ, RZ ;  /* 0x000000ff02007210 */ /* 0x000fe40007ffe1ff */
[----:B0-2---:R-:W0:Y:S01]  /*15e0*/  LDC.64 R6, c[0x0][0x380] ;  /* 0x0000e000ff067b82 */ /* 0x005e220000000a00 */
[----:B------:R-:W-:Y:S02]  /*15f0*/  VIADD R13, R4, 0x1 ;  /* 0x00000001040d7836 */ /* 0x000fe40000000000 */
[----:B-1----:R-:W-:-:S04]  /*1600*/  IMAD.WIDE.U32 R8, R3, 0x8, R8 ;  /* 0x0000000803087825 */ /* 0x002fc800078e0008 */
[----:B------:R-:W-:Y:S01]  /*1610*/  IMAD.MOV.U32 R11, RZ, RZ, R9 ;  /* 0x000000ffff0b7224 */ /* 0x000fe200078e0009 */
[----:B------:R-:W-:-:S07]  /*1620*/  MOV R10, R8 ;  /* 0x00000008000a7202 */ /* 0x000fce0000000f00 */
.L_x_34:
        /* <DEDUP_REMOVED lines=12> */
.L_x_35:
        /* <DEDUP_REMOVED lines=9> */
.L_x_78:


//--------------------- .text._Z13updateUMatrixPdS_iii --------------------------
	.section	.text._Z13updateUMatrixPdS_iii,"ax",@progbits
	.align	128
        .global         _Z13updateUMatrixPdS_iii
        .type           _Z13updateUMatrixPdS_iii,@function
        .size           _Z13updateUMatrixPdS_iii,(.L_x_79 - _Z13updateUMatrixPdS_iii)
        .other          _Z13updateUMatrixPdS_iii,@"STO_CUDA_ENTRY STV_DEFAULT"
_Z13updateUMatrixPdS_iii:
.text._Z13updateUMatrixPdS_iii:
        /* <DEDUP_REMOVED lines=8> */
[----:B------:R-:W0:Y:S01]  /*0080*/  LDC R5, c[0x0][0x394] ;  /* 0x0000e500ff057b82 */ /* 0x000e220000000800 */
[----:B------:R-:W1:Y:S01]  /*0090*/  LDCU.64 UR12, c[0x0][0x358] ;  /* 0x00006b00ff0c77ac */ /* 0x000e620008000a00 */
[----:B------:R-:W-:Y:S02]  /*00a0*/  CS2R R20, SRZ ;  /* 0x0000000000147805 */ /* 0x000fe4000001ff00 */
[----:B0-----:R-:W-:-:S04]  /*00b0*/  IADD3 R2, PT, PT, -R5, UR14, RZ ;  /* 0x0000000e05027c10 */ /* 0x001fc8000fffe1ff */
[----:B------:R-:W-:-:S13]  /*00c0*/  ISETP.GE.AND P0, PT, R2, 0x1, PT ;  /* 0x000000010200780c */ /* 0x000fda0003f06270 */
[----:B-1----:R-:W-:Y:S05]  /*00d0*/  @!P0 BRA `(.L_x_36) ;  /* 0x0000000800848947 */ /* 0x002fea0003800000 */
[----:B------:R-:W0:Y:S01]  /*00e0*/  LDCU UR4, c[0x0][0x398] ;  /* 0x00007300ff0477ac */ /* 0x000e220008000800 */
[----:B------:R-:W-:Y:S01]  /*00f0*/  VIADD R4, R5, -UR14 ;  /* 0x8000000e05047c36 */ /* 0x000fe20008000000 */
[----:B------:R-:W-:Y:S02]  /*0100*/  LOP3.LUT R3, R2, 0xf, RZ, 0xc0, !PT ;  /* 0x0000000f02037812 */ /* 0x000fe400078ec0ff */
[----:B------:R-:W-:Y:S02]  /*0110*/  CS2R R20, SRZ ;  /* 0x0000000000147805 */ /* 0x000fe4000001ff00 */
[----:B------:R-:W-:Y:S01]  /*0120*/  ISETP.GT.U32.AND P1, PT, R4, -0x10, PT ;  /* 0xfffffff00400780c */ /* 0x000fe20003f24070 */
[----:B------:R-:W-:Y:S01]  /*0130*/  IMAD.MOV.U32 R4, RZ, RZ, RZ ;  /* 0x000000ffff047224 */ /* 0x000fe200078e00ff */
[----:B------:R-:W-:Y:S01]  /*0140*/  ISETP.NE.AND P0, PT, R3, RZ, PT ;  /* 0x000000ff0300720c */ /* 0x000fe20003f05270 */
[----:B0-----:R-:W-:-:S10]  /*0150*/  IMAD R5, R0, UR4, R5 ;  /* 0x0000000400057c24 */ /* 0x001fd4000f8e0205 */
[----:B------:R-:W-:Y:S05]  /*0160*/  @P1 BRA `(.L_x_37) ;  /* 0x0000000400181947 */ /* 0x000fea0003800000 */
[----:B------:R-:W0:Y:S01]  /*0170*/  LDCU.128 UR8, c[0x0][0x380] ;  /* 0x00007000ff0877ac */ /* 0x000e220008000c00 */
[----:B------:R-:W-:Y:S02]  /*0180*/  LOP3.LUT R4, R2, 0x7ffffff0, RZ, 0xc0, !PT ;  /* 0x7ffffff002047812 */ /* 0x000fe400078ec0ff */
[----:B------:R-:W-:Y:S02]  /*0190*/  CS2R R20, SRZ ;  /* 0x0000000000147805 */ /* 0x000fe4000001ff00 */
[----:B------:R-:W-:Y:S01]  /*01a0*/  MOV R24, R5 ;  /* 0x0000000500187202 */ /* 0x000fe20000000f00 */
[----:B------:R-:W-:Y:S01]  /*01b0*/  IMAD.MOV R25, RZ, RZ, -R4 ;  /* 0x000000ffff197224 */ /* 0x000fe200078e0a04 */
[----:B0-----:R-:W-:Y:S02]  /*01c0*/  UIADD3 UR4, UP1, UPT, UR10, 0x40, URZ ;  /* 0x000000400a047890 */ /* 0x001fe4000ff3e0ff */
[----:B------:R-:W-:Y:S02]  /*01d0*/  UIADD3 UR6, UP0, UPT, UR8, 0x40, URZ ;  /* 0x0000004008067890 */ /* 0x000fe4000ff1e0ff */
[----:B------:R-:W-:-:S02]  /*01e0*/  UIADD3.X UR5, UPT, UPT, URZ, UR11, URZ, UP1, !UPT ;  /* 0x0000000bff057290 */ /* 0x000fc40008ffe4ff */
[----:B------:R-:W-:Y:S01]  /*01f0*/  IMAD.U32 R12, RZ, RZ, UR4 ;  /* 0x00000004ff0c7e24 */ /* 0x000fe2000f8e00ff */
[----:B------:R-:W-:-:S03]  /*0200*/  UIADD3.X UR7, UPT, UPT, URZ, UR9, URZ, UP0, !UPT ;  /* 0x00000009ff077290 */ /* 0x000fc600087fe4ff */
[----:B------:R-:W-:-:S09]  /*0210*/  MOV R13, UR5 ;  /* 0x00000005000d7c02 */ /* 0x000fd20008000f00 */
.L_x_38:
[----:B------:R-:W-:Y:S01]  /*0220*/  IMAD.U32 R6, RZ, RZ, UR6 ;  /* 0x00000006ff067e24 */ /* 0x000fe2000f8e00ff */
[----:B------:R-:W-:Y:S01]  /*0230*/  MOV R8, R12 ;  /* 0x0000000c00087202 */ /* 0x000fe20000000f00 */
[----:B------:R-:W-:Y:S02]  /*0240*/  IMAD.U32 R7, RZ, RZ, UR7 ;  /* 0x00000007ff077e24 */ /* 0x000fe4000f8e00ff */
[----:B------:R-:W-:Y:S02]  /*0250*/  IMAD.MOV.U32 R9, RZ, RZ, R13 ;  /* 0x000000ffff097224 */ /* 0x000fe400078e000d */
[----:B------:R-:W-:-:S03]  /*0260*/  IMAD.WIDE R6, R24, 0x8, R6 ;  /* 0x0000000818067825 */ /* 0x000fc600078e0206 */
        /* <DEDUP_REMOVED lines=42> */
[----:B------:R-:W-:Y:S01]  /*0510*/  VIADD R25, R25, 0x10 ;  /* 0x0000001019197836 */ /* 0x000fe20000000000 */
[----:B--2---:R-:W-:Y:S02]  /*0520*/  DFMA R12, R12, R10, R18 ;  /* 0x0000000a0c0c722b */ /* 0x004fe40000000012 */
[----:B------:R-:W2:Y:S04]  /*0530*/  LDG.E.64 R10, desc[UR12][R8.64+0x38] ;  /* 0x0000380c080a7981 */ /* 0x000ea8000c1e1b00 */
[----:B------:R-:W2:Y:S01]  /*0540*/  LDG.E.64 R18, desc[UR12][R6.64+0x38] ;  /* 0x0000380c06127981 */ /* 0x000ea2000c1e1b00 */
[----:B------:R-:W-:Y:S01]  /*0550*/  ISETP.NE.AND P1, PT, R25, RZ, PT ;  /* 0x000000ff1900720c */ /* 0x000fe20003f25270 */
[----:B---3--:R-:W-:Y:S01]  /*0560*/  DFMA R12, R16, R14, R12 ;  /* 0x0000000e100c722b */ /* 0x008fe2000000000c */
[----:B------:R-:W-:-:S07]  /*0570*/  VIADD R24, R24, 0x10 ;  /* 0x0000001018187836 */ /* 0x000fce0000000000 */
[----:B----4-:R-:W-:Y:S01]  /*0580*/  DFMA R20, R22, R20, R12 ;  /* 0x000000141614722b */ /* 0x010fe2000000000c */
[----:B------:R-:W-:-:S04]  /*0590*/  IADD3 R12, P2, PT, R8, 0x80, RZ ;  /* 0x00000080080c7810 */ /* 0x000fc80007f5e0ff */
[----:B------:R-:W-:-:S03]  /*05a0*/  IADD3.X R13, PT, PT, RZ, R9, RZ, P2, !PT ;  /* 0x00000009ff0d7210 */ /* 0x000fc600017fe4ff */
[----:B--2---:R-:W-:Y:S01]  /*05b0*/  DFMA R20, R18, R10, R20 ;  /* 0x0000000a1214722b */ /* 0x004fe20000000014 */
[----:B------:R-:W-:Y:S10]  /*05c0*/  @P1 BRA `(.L_x_38) ;  /* 0xfffffffc00141947 */ /* 0x000ff4000383ffff */
.L_x_37:
        /* <DEDUP_REMOVED lines=32> */
[----:B------:R-:W-:-:S07]  /*07d0*/  IADD3 R4, PT, PT, R4, 0x8, RZ ;  /* 0x0000000804047810 */ /* 0x000fce0007ffe0ff */
[----:B--2---:R-:W-:-:S08]  /*07e0*/  DFMA R20, R20, R24, R10 ;  /* 0x000000181414722b */ /* 0x004fd0000000000a */
[----:B-----5:R-:W-:-:S11]  /*07f0*/  DFMA R20, R26, R28, R20 ;  /* 0x0000001c1a14722b */ /* 0x020fd60000000014 */
.L_x_40:
        /* <DEDUP_REMOVED lines=18> */
[----:B------:R-:W-:Y:S01]  /*0920*/  VIADD R4, R4, 0x4 ;  /* 0x0000000404047836 */ /* 0x000fe20000000000 */
[----:B--2---:R-:W-:-:S08]  /*0930*/  DFMA R6, R6, R8, R20 ;  /* 0x000000080606722b */ /* 0x004fd00000000014 */
[----:B---3--:R-:W-:-:S08]  /*0940*/  DFMA R6, R10, R12, R6 ;  /* 0x0000000c0a06722b */ /* 0x008fd00000000006 */
[----:B----4-:R-:W-:-:S08]  /*0950*/  DFMA R6, R14, R16, R6 ;  /* 0x000000100e06722b */ /* 0x010fd00000000006 */
[----:B-----5:R-:W-:-:S11]  /*0960*/  DFMA R20, R18, R22, R6 ;  /* 0x000000161214722b */ /* 0x020fd60000000006 */
.L_x_41:
[----:B------:R-:W-:Y:S05]  /*0970*/  @!P1 BRA `(.L_x_39) ;  /* 0x0000000000589947 */ /* 0x000fea0003800000 */
[----:B------:R-:W0:Y:S01]  /*0980*/  LDC.64 R8, c[0x0][0x388] ;  /* 0x0000e200ff087b82 */ /* 0x000e220000000a00 */
[----:B------:R-:W1:Y:S01]  /*0990*/  LDCU UR4, c[0x0][0x394] ;  /* 0x00007280ff0477ac */ /* 0x000e620008000800 */
[----:B------:R-:W-:Y:S01]  /*09a0*/  IADD3 R10, PT, PT, -R3, RZ, RZ ;  /* 0x000000ff030a7210 */ /* 0x000fe20007ffe1ff */
[----:B------:R-:W2:Y:S05]  /*09b0*/  LDCU UR5, c[0x0][0x398] ;  /* 0x00007300ff0577ac */ /* 0x000eaa0008000800 */
[----:B------:R-:W3:Y:S01]  /*09c0*/  LDC.64 R6, c[0x0][0x380] ;  /* 0x0000e000ff067b82 */ /* 0x000ee20000000a00 */
[C---:B-1----:R-:W-:Y:S01]  /*09d0*/  IADD3 R5, PT, PT, R4.reuse, UR4, RZ ;  /* 0x0000000404057c10 */ /* 0x042fe2000fffe0ff */
[----:B0-----:R-:W-:-:S04]  /*09e0*/  IMAD.WIDE.U32 R8, R4, 0x8, R8 ;  /* 0x0000000804087825 */ /* 0x001fc800078e0008 */
[----:B------:R-:W-:Y:S02]  /*09f0*/  IMAD.MOV.U32 R11, RZ, RZ, R8 ;  /* 0x000000ffff0b7224 */ /* 0x000fe400078e0008 */
[----:B------:R-:W-:Y:S02]  /*0a00*/  IMAD.MOV.U32 R12, RZ, RZ, R9 ;  /* 0x000000ffff0c7224 */ /* 0x000fe400078e0009 */
[----:B--23--:R-:W-:-:S07]  /*0a10*/  IMAD R3, R0, UR5, R5 ;  /* 0x0000000500037c24 */ /* 0x00cfce000f8e0205 */
.L_x_42:
[----:B------:R-:W-:-:S04]  /*0a20*/  IMAD.WIDE R4, R3, 0x8, R6 ;  /* 0x0000000803047825 */ /* 0x000fc800078e0206 */
[----:B------:R-:W-:Y:S02]  /*0a30*/  IMAD.MOV.U32 R8, RZ, RZ, R11 ;  /* 0x000000ffff087224 */ /* 0x000fe400078e000b */
[----:B------:R-:W-:Y:S01]  /*0a40*/  IMAD.MOV.U32 R9, RZ, RZ, R12 ;  /* 0x000000ffff097224 */ /* 0x000fe200078e000c */
[----:B------:R-:W2:Y:S05]  /*0a50*/  LDG.E.64 R4, desc[UR12][R4.64] ;  /* 0x0000000c04047981 */ /* 0x000eaa000c1e1b00 */
[----:B------:R-:W2:Y:S01]  /*0a60*/  LDG.E.64 R8, desc[UR12][R8.64] ;  /* 0x0000000c08087981 */ /* 0x000ea2000c1e1b00 */
[----:B------:R-:W-:Y:S01]  /*0a70*/  IADD3 R10, PT, PT, R10, 0x1, RZ ;  /* 0x000000010a0a7810 */ /* 0x000fe20007ffe0ff */
[----:B------:R-:W-:Y:S01]  /*0a80*/  VIADD R3, R3, 0x1 ;  /* 0x0000000103037836 */ /* 0x000fe20000000000 */
[----:B------:R-:W-:-:S02]  /*0a90*/  IADD3 R11, P1, PT, R11, 0x8, RZ ;  /* 0x000000080b0b7810 */ /* 0x000fc40007f3e0ff */
[----:B------:R-:W-:-:S03]  /*0aa0*/  ISETP.NE.AND P0, PT, R10, RZ, PT ;  /* 0x000000ff0a00720c */ /* 0x000fc60003f05270 */
[----:B------:R-:W-:Y:S01]  /*0ab0*/  IMAD.X R12, RZ, RZ, R12, P1 ;  /* 0x000000ffff0c7224 */ /* 0x000fe200008e060c */
[----:B--2---:R-:W-:-:S09]  /*0ac0*/  DFMA R20, R4, R8, R20 ;  /* 0x000000080414722b */ /* 0x004fd20000000014 */
[----:B------:R-:W-:Y:S05]  /*0ad0*/  @P0 BRA `(.L_x_42) ;  /* 0xfffffffc00d00947 */ /* 0x000fea000383ffff */
.L_x_39:
[----:B------:R-:W-:-:S11]  /*0ae0*/  DADD R20, R20, R20 ;  /* 0x0000000014147229 */ /* 0x000fd60000000014 */
.L_x_36:
[----:B------:R-:W-:-:S13]  /*0af0*/  ISETP.GE.AND P0, PT, R2, 0x1, PT ;  /* 0x000000010200780c */ /* 0x000fda0003f06270 */
[----:B------:R-:W-:Y:S05]  /*0b00*/  @!P0 EXIT ;  /* 0x000000000000894d */ /* 0x000fea0003800000 */
[----:B------:R-:W0:Y:S01]  /*0b10*/  LDC.64 R4, c[0x0][0x390] ;  /* 0x0000e400ff047b82 */ /* 0x000e220000000a00 */
[----:B------:R-:W1:Y:S01]  /*0b20*/  LDCU UR8, c[0x0][0x398] ;  /* 0x00007300ff0877ac */ /* 0x000e620008000800 */
[----:B------:R-:W-:-:S04]  /*0b30*/  LOP3.LUT R18, R2, 0xf, RZ, 0xc0, !PT ;  /* 0x0000000f02127812 */ /* 0x000fc800078ec0ff */
[----:B------:R-:W-:Y:S02]  /*0b40*/  ISETP.NE.AND P0, PT, R18, RZ, PT ;  /* 0x000000ff1200720c */ /* 0x000fe40003f05270 */
[----:B0-----:R-:W-:Y:S01]  /*0b50*/  IADD3 R4, PT, PT, -R4, R5, RZ ;  /* 0x0000000504047210 */ /* 0x001fe20007ffe1ff */
[----:B-1----:R-:W-:-:S03]  /*0b60*/  IMAD R3, R0, UR8, R5 ;  /* 0x0000000800037c24 */ /* 0x002fc6000f8e0205 */
[----:B------:R-:W-:Y:S01]  /*0b70*/  ISETP.GT.U32.AND P1, PT, R4, -0x10, PT ;  /* 0xfffffff00400780c */ /* 0x000fe20003f24070 */
[----:B------:R-:W-:-:S12]  /*0b80*/  IMAD.MOV.U32 R4, RZ, RZ, RZ ;  /* 0x000000ffff047224 */ /* 0x000fd800078e00ff */
[----:B------:R-:W-:Y:S05]  /*0b90*/  @P1 BRA `(.L_x_43) ;  /* 0x0000000400541947 */ /* 0x000fea0003800000 */
[----:B------:R-:W0:Y:S01]  /*0ba0*/  LDCU.128 UR4, c[0x0][0x380] ;  /* 0x00007000ff0477ac */ /* 0x000e220008000c00 */
[----:B------:R-:W-:Y:S01]  /*0bb0*/  LOP3.LUT R4, R2, 0x7ffffff0, RZ, 0xc0, !PT ;  /* 0x7ffffff002047812 */ /* 0x000fe200078ec0ff */
[----:B------:R-:W-:-:S03]  /*0bc0*/  IMAD.MOV.U32 R10, RZ, RZ, R3 ;  /* 0x000000ffff0a7224 */ /* 0x000fc600078e0003 */
[----:B------:R-:W-:Y:S01]  /*0bd0*/  IADD3 R11, PT, PT, -R4, RZ, RZ ;  /* 0x000000ff040b7210 */ /* 0x000fe20007ffe1ff */
[----:B0-----:R-:W-:Y:S02]  /*0be0*/  UIADD3 UR6, UP1, UPT, UR6, 0x40, URZ ;  /* 0x0000004006067890 */ /* 0x001fe4000ff3e0ff */
[----:B------:R-:W-:Y:S02]  /*0bf0*/  UIADD3 UR4, UP0, UPT, UR4, 0x40, URZ ;  /* 0x0000004004047890 */ /* 0x000fe4000ff1e0ff */
[----:B------:R-:W-:Y:S02]  /*0c00*/  UIADD3.X UR7, UPT, UPT, URZ, UR7, URZ, UP1, !UPT ;  /* 0x00000007ff077290 */ /* 0x000fe40008ffe4ff */
[----:B------:R-:W-:Y:S01]  /*0c10*/  IMAD.U32 R12, RZ, RZ, UR6 ;  /* 0x00000006ff0c7e24 */ /* 0x000fe2000f8e00ff */
[----:B------:R-:W-:-:S03]  /*0c20*/  UIADD3.X UR5, UPT, UPT, URZ, UR5, URZ, UP0, !UPT ;  /* 0x00000005ff057290 */ /* 0x000fc600087fe4ff */
[----:B------:R-:W-:-:S09]  /*0c30*/  IMAD.U32 R13, RZ, RZ, UR7 ;  /* 0x00000007ff0d7e24 */ /* 0x000fd2000f8e00ff */
.L_x_44:
[----:B-1----:R-:W-:Y:S01]  /*0c40*/  MOV R8, UR4 ;  /* 0x0000000400087c02 */ /* 0x002fe20008000f00 */
[----:B------:R-:W-:Y:S01]  /*0c50*/  IMAD.U32 R9, RZ, RZ, UR5 ;  /* 0x00000005ff097e24 */ /* 0x000fe2000f8e00ff */
[----:B------:R-:W-:Y:S01]  /*0c60*/  MOV R7, R13 ;  /* 0x0000000d00077202 */ /* 0x000fe20000000f00 */
[----:B------:R-:W-:Y:S02]  /*0c70*/  IMAD.MOV.U32 R6, RZ, RZ, R12 ;  /* 0x000000ffff067224 */ /* 0x000fe400078e000c */
[----:B------:R-:W-:-:S03]  /*0c80*/  IMAD.WIDE R8, R10, 0x8, R8 ;  /* 0x000000080a087825 */ /* 0x000fc600078e0208 */
        /* <DEDUP_REMOVED lines=58> */
[----:B------:R-:W-:Y:S01]  /*1030*/  VIADD R11, R11, 0x10 ;  /* 0x000000100b0b7836 */ /* 0x000fe20000000000 */
        /* <DEDUP_REMOVED lines=11> */
.L_x_43:
        /* <DEDUP_REMOVED lines=40> */
[----:B------:R-:W-:Y:S01]  /*1370*/  VIADD R4, R4, 0x8 ;  /* 0x0000000804047836 */ /* 0x000fe20000000000 */
[----:B--2---:R-:W-:-:S07]  /*1380*/  DFMA R18, R18, -R20, R22 ;  /* 0x800000141212722b */ /* 0x004fce0000000016 */
[----:B------:R0:W-:Y:S04]  /*1390*/  STG.E.64 desc[UR12][R6.64+0x38], R18 ;  /* 0x0000381206007986 */ /* 0x0001e8000c101b0c */
.L_x_45:
[----:B------:R-:W-:Y:S05]  /*13a0*/  @!P1 EXIT ;  /* 0x000000000000994d */ /* 0x000fea0003800000 */
[----:B------:R-:W-:Y:S02]  /*13b0*/  ISETP.GE.U32.AND P0, PT, R16, 0x4, PT ;  /* 0x000000041000780c */ /* 0x000fe40003f06070 */
[----:B------:R-:W-:-:S04]  /*13c0*/  LOP3.LUT R2, R2, 0x3, RZ, 0xc0, !PT ;  /* 0x0000000302027812 */ /* 0x000fc800078ec0ff */
[----:B------:R-:W-:-:S07]  /*13d0*/  ISETP.NE.AND P1, PT, R2, RZ, PT ;  /* 0x000000ff0200720c */ /* 0x000fce0003f25270 */
[----:B------:R-:W-:Y:S06]  /*13e0*/  @!P0 BRA `(.L_x_46) ;  /* 0x0000000000588947 */ /* 0x000fec0003800000 */
[----:B0-----:R-:W0:Y:S01]  /*13f0*/  LDC.64 R6, c[0x0][0x380] ;  /* 0x0000e000ff067b82 */ /* 0x001e220000000a00 */
[----:B------:R-:W-:-:S07]  /*1400*/  IADD3 R3, PT, PT, R3, R4, RZ ;  /* 0x0000000403037210 */ /* 0x000fce0007ffe0ff */
        /* <DEDUP_REMOVED lines=17> */
[----:B------:R-:W-:Y:S01]  /*1520*/  VIADD R4, R4, 0x4 ;  /* 0x0000000404047836 */ /* 0x000fe20000000000 */
[----:B-----5:R-:W-:-:S07]  /*1530*/  DFMA R16, R16, -R20, R18 ;  /* 0x800000141010722b */ /* 0x020fce0000000012 */
[----:B------:R1:W-:Y:S04]  /*1540*/  STG.E.64 desc[UR12][R6.64+0x18], R16 ;  /* 0x0000181006007986 */ /* 0x0003e8000c101b0c */
.L_x_46:
[----:B------:R-:W-:Y:S05]  /*1550*/  @!P1 EXIT ;  /* 0x000000000000994d */ /* 0x000fea0003800000 */
[----:B------:R-:W2:Y:S01]  /*1560*/  LDC.64 R8, c[0x0][0x388] ;  /* 0x0000e200ff087b82 */ /* 0x000ea20000000a00 */
[----:B------:R-:W-:-:S05]  /*1570*/  IADD3 R3, PT, PT, R4, R5, RZ ;  /* 0x0000000504037210 */ /* 0x000fca0007ffe0ff */
[----:B01----:R-:W-:Y:S02]  /*1580*/  IMAD R13, R0, UR8, R3 ;  /* 0x00000008000d7c24 */ /* 0x003fe4000f8e0203 */
[----:B------:R-:W0:Y:S01]  /*1590*/  LDC.64 R6, c[0x0][0x380] ;  /* 0x0000e000ff067b82 */ /* 0x000e220000000a00 */
[----:B------:R-:W-:Y:S02]  /*15a0*/  IMAD.MOV R0, RZ, RZ, -R2 ;  /* 0x000000ffff007224 */ /* 0x000fe400078e0a02 */
[----:B--2---:R-:W-:-:S04]  /*15b0*/  IMAD.WIDE.U32 R4, R4, 0x8, R8 ;  /* 0x0000000804047825 */ /* 0x004fc800078e0008 */
[----:B------:R-:W-:Y:S01]  /*15c0*/  IMAD.MOV.U32 R10, RZ, RZ, R4 ;  /* 0x000000ffff0a7224 */ /* 0x000fe200078e0004 */
[----:B------:R-:W-:-:S07]  /*15d0*/  MOV R11, R5 ;  /* 0x00000005000b7202 */ /* 0x000fce0000000f00 */
.L_x_47:
        /* <DEDUP_REMOVED lines=12> */
.L_x_48:
        /* <DEDUP_REMOVED lines=14> */
.L_x_79:


//--------------------- .text._Z25applyHouseholderToColumnsPdS_iiii --------------------------
	.section	.text._Z25applyHouseholderToColumnsPdS_iiii,"ax",@progbits
	.align	128
        .global         _Z25applyHouseholderToColumnsPdS_iiii
        .type           _Z25applyHouseholderToColumnsPdS_iiii,@function
        .size           _Z25applyHouseholderToColumnsPdS_iiii,(.L_x_80 - _Z25applyHouseholderToColumnsPdS_iiii)
        .other          _Z25applyHouseholderToColumnsPdS_iiii,@"STO_CUDA_ENTRY STV_DEFAULT"
_Z25applyHouseholderToColumnsPdS_iiii:
.text._Z25applyHouseholderToColumnsPdS_iiii:
[----:B------:R-:W-:Y:S01]  /*0000*/  LDC R1, c[0x0][0x37c] ;  /* 0x0000df00ff017b82 */ /* 0x000fe20000000800 */
[----:B------:R-:W0:Y:S07]  /*0010*/  S2R R3, SR_TID.X ;  /* 0x0000000000037919 */ /* 0x000e2e0000002100 */
[----:B------:R-:W0:Y:S01]  /*0020*/  S2UR UR4, SR_CTAID.X ;  /* 0x00000000000479c3 */ /* 0x000e220000002500 */
[----:B------:R-:W1:Y:S01]  /*0030*/  LDCU UR8, c[0x0][0x398] ;  /* 0x00007300ff0877ac */ /* 0x000e620008000800 */
[----:B------:R-:W2:Y:S06]  /*0040*/  LDCU UR5, c[0x0][0x394] ;  /* 0x00007280ff0577ac */ /* 0x000eac0008000800 */
[----:B------:R-:W0:Y:S02]  /*0050*/  LDC R0, c[0x0][0x360] ;  /* 0x0000d800ff007b82 */ /* 0x000e240000000800 */
[----:B0-----:R-:W-:-:S05]  /*0060*/  IMAD R0, R0, UR4, R3 ;  /* 0x0000000400007c24 */ /* 0x001fca000f8e0203 */
[----:B-1----:R-:W-:-:S04]  /*0070*/  ISETP.GE.AND P0, PT, R0, UR8, PT ;  /* 0x0000000800007c0c */ /* 0x002fc8000bf06270 */
[----:B--2---:R-:W-:-:S13]  /*0080*/  ISETP.GE.OR P0, PT, R0, UR5, !P0 ;  /* 0x0000000500007c0c */ /* 0x004fda000c706670 */
[----:B------:R-:W-:Y:S05]  /*0090*/  @P0 EXIT ;  /* 0x000000000000094d */ /* 0x000fea0003800000 */
[----:B------:R-:W0:Y:S01]  /*00a0*/  LDC R4, c[0x0][0x390] ;  /* 0x0000e400ff047b82 */ /* 0x000e220000000800 */
[----:B------:R-:W1:Y:S01]  /*00b0*/  LDCU.64 UR6, c[0x0][0x358] ;  /* 0x00006b00ff0677ac */ /* 0x000e620008000a00 */
[----:B------:R-:W-:Y:S02]  /*00c0*/  CS2R R20, SRZ ;  /* 0x0000000000147805 */ /* 0x000fe4000001ff00 */
[----:B0-----:R-:W-:-:S04]  /*00d0*/  IADD3 R2, PT, PT, R4, -UR8, RZ ;  /* 0x8000000804027c10 */ /* 0x001fc8000fffe0ff */
[----:B------:R-:W-:-:S13]  /*00e0*/  ISETP.GE.AND P0, PT, R2, 0x1, PT ;  /* 0x000000010200780c */ /* 0x000fda0003f06270 */
[----:B-1----:R-:W-:Y:S05]  /*00f0*/  @!P0 BRA `(.L_x_49) ;  /* 0x0000000400d08947 */ /* 0x002fea0003800000 */
[----:B------:R-:W-:Y:S01]  /*0100*/  IADD3 R4, PT, PT, -R4, UR8, RZ ;  /* 0x0000000804047c10 */ /* 0x000fe2000fffe1ff */
[----:B------:R-:W-:Y:S01]  /*0110*/  HFMA2 R5, -RZ, RZ, 0, 0 ;  /* 0x00000000ff057431 */ /* 0x000fe200000001ff */
[----:B------:R-:W-:Y:S02]  /*0120*/  LOP3.LUT R3, R2, 0x7, RZ, 0xc0, !PT ;  /* 0x0000000702037812 */ /* 0x000fe400078ec0ff */
[----:B------:R-:W-:Y:S02]  /*0130*/  CS2R R20, SRZ ;  /* 0x0000000000147805 */ /* 0x000fe4000001ff00 */
[----:B------:R-:W-:Y:S02]  /*0140*/  ISETP.GT.U32.AND P1, PT, R4, -0x8, PT ;  /* 0xfffffff80400780c */ /* 0x000fe40003f24070 */
[----:B------:R-:W-:-:S11]  /*0150*/  ISETP.NE.AND P0, PT, R3, RZ, PT ;  /* 0x000000ff0300720c */ /* 0x000fd60003f05270 */
[----:B------:R-:W-:Y:S05]  /*0160*/  @P1 BRA `(.L_x_50) ;  /* 0x0000000000d01947 */ /* 0x000fea0003800000 */
[----:B------:R-:W0:Y:S01]  /*0170*/  LDCU.64 UR4, c[0x0][0x388] ;  /* 0x00007100ff0477ac */ /* 0x000e220008000a00 */
[----:B------:R-:W1:Y:S01]  /*0180*/  LDC R7, c[0x0][0x39c] ;  /* 0x0000e700ff077b82 */ /* 0x000e620000000800 */
[----:B------:R-:W-:Y:S02]  /*0190*/  LOP3.LUT R5, R2, 0x7ffffff8, RZ, 0xc0, !PT ;  /* 0x7ffffff802057812 */ /* 0x000fe400078ec0ff */
[----:B------:R-:W-:Y:S02]  /*01a0*/  CS2R R20, SRZ ;  /* 0x0000000000147805 */ /* 0x000fe4000001ff00 */
[----:B------:R-:W-:Y:S01]  /*01b0*/  IADD3 R26, PT, PT, -R5, RZ, RZ ;  /* 0x000000ff051a7210 */ /* 0x000fe20007ffe1ff */
[----:B0-----:R-:W-:-:S04]  /*01c0*/  UIADD3 UR4, UP0, UPT, UR4, 0x20, URZ ;  /* 0x0000002004047890 */ /* 0x001fc8000ff1e0ff */
[----:B------:R-:W-:Y:S02]  /*01d0*/  UIADD3.X UR5, UPT, UPT, URZ, UR5, URZ, UP0, !UPT ;  /* 0x00000005ff057290 */ /* 0x000fe400087fe4ff */
[----:B------:R-:W-:Y:S02]  /*01e0*/  IMAD.U32 R10, RZ, RZ, UR4 ;  /* 0x00000004ff0a7e24 */ /* 0x000fe4000f8e00ff */
[----:B-1----:R-:W-:Y:S02]  /*01f0*/  IMAD R4, R7, UR8, R0 ;  /* 0x0000000807047c24 */ /* 0x002fe4000f8e0200 */
[----:B------:R-:W-:-:S07]  /*0200*/  MOV R11, UR5 ;  /* 0x00000005000b7c02 */ /* 0x000fce0008000f00 */
.L_x_51:
[----:B------:R-:W0:Y:S01]  /*0210*/  LDC.64 R28, c[0x0][0x380] ;  /* 0x0000e000ff1c7b82 */ /* 0x000e220000000a00 */
[----:B------:R-:W-:Y:S02]  /*0220*/  MOV R6, R10 ;  /* 0x0000000a00067202 */ /* 0x000fe40000000f00 */
[----:B------:R-:W-:-:S05]  /*0230*/  MOV R7, R11 ;  /* 0x0000000b00077202 */ /* 0x000fca0000000f00 */
[----:B------:R-:W1:Y:S01]  /*0240*/  LDC R27, c[0x0][0x39c] ;  /* 0x0000e700ff1b7b82 */ /* 0x000e620000000800 */
[----:B------:R-:W2:Y:S04]  /*0250*/  LDG.E.64 R10, desc[UR6][R6.64+-0x20] ;  /* 0xffffe006060a7981 */ /* 0x000ea8000c1e1b00 */
[----:B------:R-:W3:Y:S04]  /*0260*/  LDG.E.64 R16, desc[UR6][R6.64+-0x18] ;  /* 0xffffe80606107981 */ /* 0x000ee8000c1e1b00 */
[----:B------:R-:W4:Y:S01]  /*0270*/  LDG.E.64 R8, desc[UR6][R6.64+-0x10] ;  /* 0xfffff00606087981 */ /* 0x000f22000c1e1b00 */
[----:B0-----:R-:W-:-:S05]  /*0280*/  IMAD.WIDE R28, R4, 0x8, R28 ;  /* 0x00000008041c7825 */ /* 0x001fca00078e021c */
[----:B------:R-:W2:Y:S01]  /*0290*/  LDG.E.64 R18, desc[UR6][R28.64] ;  /* 0x000000061c127981 */ /* 0x000ea2000c1e1b00 */
[----:B-1----:R-:W-:-:S05]  /*02a0*/  IMAD.WIDE R22, R27, 0x8, R28 ;  /* 0x000000081b167825 */ /* 0x002fca00078e021c */
[----:B------:R0:W3:Y:S02]  /*02b0*/  LDG.E.64 R14, desc[UR6][R22.64] ;  /* 0x00000006160e7981 */ /* 0x0000e4000c1e1b00 */
[----:B0-----:R-:W-:-:S05]  /*02c0*/  IMAD.WIDE R22, R27, 0x8, R22 ;  /* 0x000000081b167825 */ /* 0x001fca00078e0216 */
[----:B------:R-:W4:Y:S01]  /*02d0*/  LDG.E.64 R12, desc[UR6][R22.64] ;  /* 0x00000006160c7981 */ /* 0x000f22000c1e1b00 */
[----:B------:R-:W-:-:S04]  /*02e0*/  IMAD.WIDE R24, R27, 0x8, R22 ;  /* 0x000000081b187825 */ /* 0x000fc800078e0216 */
[C---:B------:R-:W-:Y:S01]  /*02f0*/  IMAD.WIDE R28, R27.reuse, 0x8, R24 ;  /* 0x000000081b1c7825 */ /* 0x040fe200078e0218 */
[----:B--2---:R-:W-:Y:S01]  /*0300*/  DFMA R18, R10, R18, R20 ;  /* 0x000000120a12722b */ /* 0x004fe20000000014 */
[----:B------:R-:W2:Y:S04]  /*0310*/  LDG.E.64 R10, desc[UR6][R6.64+-0x8] ;  /* 0xfffff806060a7981 */ /* 0x000ea8000c1e1b00 */
[----:B------:R-:W2:Y:S03]  /*0320*/  LDG.E.64 R20, desc[UR6][R24.64] ;  /* 0x0000000618147981 */ /* 0x000ea6000c1e1b00 */
[----:B---3--:R-:W-:Y:S01]  /*0330*/  DFMA R14, R16, R14, R18 ;  /* 0x0000000e100e722b */ /* 0x008fe20000000012 */
[----:B------:R-:W3:Y:S04]  /*0340*/  LDG.E.64 R16, desc[UR6][R6.64] ;  /* 0x0000000606107981 */ /* 0x000ee8000c1e1b00 */
[----:B------:R0:W3:Y:S02]  /*0350*/  LDG.E.64 R18, desc[UR6][R28.64] ;  /* 0x000000061c127981 */ /* 0x0000e4000c1e1b00 */
[----:B0-----:R-:W-:Y:S01]  /*0360*/  IMAD.WIDE R28, R27, 0x8, R28 ;  /* 0x000000081b1c7825 */ /* 0x001fe200078e021c */
[----:B----4-:R-:W-:-:S02]  /*0370*/  DFMA R12, R8, R12, R14 ;  /* 0x0000000c080c722b */ /* 0x010fc4000000000e */
[----:B------:R-:W4:Y:S04]  /*0380*/  LDG.E.64 R14, desc[UR6][R6.64+0x8] ;  /* 0x00000806060e7981 */ /* 0x000f28000c1e1b00 */
[----:B------:R-:W4:Y:S01]  /*0390*/  LDG.E.64 R8, desc[UR6][R28.64] ;  /* 0x000000061c087981 */ /* 0x000f22000c1e1b00 */
[----:B------:R-:W-:-:S04]  /*03a0*/  IMAD.WIDE R22, R27, 0x8, R28 ;  /* 0x000000081b167825 */ /* 0x000fc800078e021c */
[----:B------:R-:W-:-:S06]  /*03b0*/  IMAD.WIDE R24, R27, 0x8, R22 ;  /* 0x000000081b187825 */ /* 0x000fcc00078e0216 */
[----:B------:R-:W5:Y:S01]  /*03c0*/  LDG.E.64 R24, desc[UR6][R24.64] ;  /* 0x0000000618187981 */ /* 0x000f62000c1e1b00 */
[----:B--2---:R-:W-:-:S03]  /*03d0*/  DFMA R20, R10, R20, R12 ;  /* 0x000000140a14722b */ /* 0x004fc6000000000c */
[----:B------:R-:W2:Y:S04]  /*03e0*/  LDG.E.64 R10, desc[UR6][R6.64+0x10] ;  /* 0x00001006060a7981 */ /* 0x000ea8000c1e1b00 */
[----:B------:R-:W2:Y:S01]  /*03f0*/  LDG.E.64 R12, desc[UR6][R22.64] ;  /* 0x00000006160c7981 */ /* 0x000ea2000c1e1b00 */
[----:B---3--:R-:W-:-:S03]  /*0400*/  DFMA R16, R16, R18, R20 ;  /* 0x000000121010722b */ /* 0x008fc60000000014 */
[----:B------:R-:W5:Y:S01]  /*0410*/  LDG.E.64 R20, desc[UR6][R6.64+0x18] ;  /* 0x0000180606147981 */ /* 0x000f62000c1e1b00 */
[----:B------:R-:W-:-:S05]  /*0420*/  VIADD R26, R26, 0x8 ;  /* 0x000000081a1a7836 */ /* 0x000fca0000000000 */
[----:B------:R-:W-:Y:S01]  /*0430*/  ISETP.NE.AND P1, PT, R26, RZ, PT ;  /* 0x000000ff1a00720c */ /* 0x000fe20003f25270 */
[----:B----4-:R-:W-:Y:S01]  /*0440*/  DFMA R8, R14, R8, R16 ;  /* 0x000000080e08722b */ /* 0x010fe20000000010 */
[----:B------:R-:W-:-:S07]  /*0450*/  LEA R4, R27, R4, 0x3 ;  /* 0x000000041b047211 */ /* 0x000fce00078e18ff */
[----:B--2---:R-:W-:Y:S01]  /*0460*/  DFMA R8, R10, R12, R8 ;  /* 0x0000000c0a08722b */ /* 0x004fe20000000008 */
[----:B------:R-:W-:-:S04]  /*0470*/  IADD3 R10, P2, PT, R6, 0x40, RZ ;  /* 0x00000040060a7810 */ /* 0x000fc80007f5e0ff */
[----:B------:R-:W-:-:S03]  /*0480*/  IADD3.X R11, PT, PT, RZ, R7, RZ, P2, !PT ;  /* 0x00000007ff0b7210 */ /* 0x000fc600017fe4ff */
[----:B-----5:R-:W-:Y:S01]  /*0490*/  DFMA R20, R20, R24, R8 ;  /* 0x000000181414722b */ /* 0x020fe20000000008 */
[----:B------:R-:W-:Y:S10]  /*04a0*/  @P1 BRA `(.L_x_51) ;  /* 0xfffffffc00581947 */ /* 0x000ff4000383ffff */
.L_x_50:
[----:B------:R-:W-:Y:S05]  /*04b0*/  @!P0 BRA `(.L_x_49) ;  /* 0x0000000000e08947 */ /* 0x000fea0003800000 */
[----:B------:R-:W-:Y:S02]  /*04c0*/  ISETP.GE.U32.AND P0, PT, R3, 0x4, PT ;  /* 0x000000040300780c */ /* 0x000fe40003f06070 */
[----:B------:R-:W-:-:S04]  /*04d0*/  LOP3.LUT R4, R2, 0x3, RZ, 0xc0, !PT ;  /* 0x0000000302047812 */ /* 0x000fc800078ec0ff */
[----:B------:R-:W-:-:S07]  /*04e0*/  ISETP.NE.AND P1, PT, R4, RZ, PT ;  /* 0x000000ff0400720c */ /* 0x000fce0003f25270 */
[----:B------:R-:W-:Y:S06]  /*04f0*/  @!P0 BRA `(.L_x_52) ;  /* 0x00000000005c8947 */ /* 0x000fec0003800000 */
[----:B------:R-:W0:Y:S08]  /*0500*/  LDC.64 R22, c[0x0][0x398] ;  /* 0x0000e600ff167b82 */ /* 0x000e300000000a00 */
[----:B------:R-:W1:Y:S08]  /*0510*/  LDC.64 R18, c[0x0][0x388] ;  /* 0x0000e200ff127b82 */ /* 0x000e700000000a00 */
[----:B------:R-:W2:Y:S01]  /*0520*/  LDC.64 R26, c[0x0][0x380] ;  /* 0x0000e000ff1a7b82 */ /* 0x000ea20000000a00 */
[----:B0-----:R-:W-:-:S05]  /*0530*/  IADD3 R22, PT, PT, R5, R22, RZ ;  /* 0x0000001605167210 */ /* 0x001fca0007ffe0ff */
[----:B------:R-:W-:Y:S02]  /*0540*/  IMAD R3, R22, R23, R0 ;  /* 0x0000001716037224 */ /* 0x000fe400078e0200 */
[----:B-1----:R-:W-:-:S05]  /*0550*/  IMAD.WIDE.U32 R18, R5, 0x8, R18 ;  /* 0x0000000805127825 */ /* 0x002fca00078e0012 */
[----:B------:R-:W3:Y:S01]  /*0560*/  LDG.E.64 R6, desc[UR6][R18.64] ;  /* 0x0000000612067981 */ /* 0x000ee2000c1e1b00 */
[----:B--2---:R-:W-:-:S03]  /*0570*/  IMAD.WIDE R26, R3, 0x8, R26 ;  /* 0x00000008031a7825 */ /* 0x004fc600078e021a */
[----:B------:R-:W2:Y:S04]  /*0580*/  LDG.E.64 R10, desc[UR6][R18.64+0x8] ;  /* 0x00000806120a7981 */ /* 0x000ea8000c1e1b00 */
[----:B------:R-:W3:Y:S01]  /*0590*/  LDG.E.64 R8, desc[UR6][R26.64] ;  /* 0x000000061a087981 */ /* 0x000ee2000c1e1b00 */
[----:B------:R-:W-:-:S03]  /*05a0*/  IMAD.WIDE R28, R23, 0x8, R26 ;  /* 0x00000008171c7825 */ /* 0x000fc600078e021a */
[----:B------:R-:W4:Y:S04]  /*05b0*/  LDG.E.64 R14, desc[UR6][R18.64+0x10] ;  /* 0x00001006120e7981 */ /* 0x000f28000c1e1b00 */
[----:B------:R0:W2:Y:S02]  /*05c0*/  LDG.E.64 R12, desc[UR6][R28.64] ;  /* 0x000000061c0c7981 */ /* 0x0000a4000c1e1b00 */
[----:B0-----:R-:W-:-:S05]  /*05d0*/  IMAD.WIDE R28, R23, 0x8, R28 ;  /* 0x00000008171c7825 */ /* 0x001fca00078e021c */
[----:B------:R-:W4:Y:S01]  /*05e0*/  LDG.E.64 R16, desc[UR6][R28.64] ;  /* 0x000000061c107981 */ /* 0x000f22000c1e1b00 */
[----:B------:R-:W-:-:S03]  /*05f0*/  IMAD.WIDE R24, R23, 0x8, R28 ;  /* 0x0000000817187825 */ /* 0x000fc600078e021c */
[----:B------:R-:W5:Y:S04]  /*0600*/  LDG.E.64 R22, desc[UR6][R18.64+0x18] ;  /* 0x0000180612167981 */ /* 0x000f68000c1e1b00 */
[----:B------:R-:W5:Y:S01]  /*0610*/  LDG.E.64 R24, desc[UR6][R24.64] ;  /* 0x0000000618187981 */ /* 0x000f62000c1e1b00 */
[----:B------:R-:W-:Y:S01]  /*0620*/  VIADD R5, R5, 0x4 ;  /* 0x0000000405057836 */ /* 0x000fe20000000000 */
[----:B---3--:R-:W-:-:S08]  /*0630*/  DFMA R6, R6, R8, R20 ;  /* 0x000000080606722b */ /* 0x008fd00000000014 */
[----:B--2---:R-:W-:-:S08]  /*0640*/  DFMA R6, R10, R12, R6 ;  /* 0x0000000c0a06722b */ /* 0x004fd00000000006 */
[----:B----4-:R-:W-:-:S08]  /*0650*/  DFMA R6, R14, R16, R6 ;  /* 0x000000100e06722b */ /* 0x010fd00000000006 */
[----:B-----5:R-:W-:-:S11]  /*0660*/  DFMA R20, R22, R24, R6 ;  /* 0x000000181614722b */ /* 0x020fd60000000006 */
.L_x_52:
[----:B------:R-:W-:Y:S05]  /*0670*/  @!P1 BRA `(.L_x_49) ;  /* 0x0000000000709947 */ /* 0x000fea0003800000 */
[----:B------:R-:W-:Y:S01]  /*0680*/  ISETP.NE.AND P0, PT, R4, 0x1, PT ;  /* 0x000000010400780c */ /* 0x000fe20003f05270 */
[----:B------:R-:W0:Y:S01]  /*0690*/  LDC.64 R18, c[0x0][0x388] ;  /* 0x0000e200ff127b82 */ /* 0x000e220000000a00 */
[----:B------:R-:W-:-:S04]  /*06a0*/  LOP3.LUT R3, R2, 0x1, RZ, 0xc0, !PT ;  /* 0x0000000102037812 */ /* 0x000fc800078ec0ff */
[----:B------:R-:W-:-:S03]  /*06b0*/  ISETP.NE.U32.AND P1, PT, R3, 0x1, PT ;  /* 0x000000010300780c */ /* 0x000fc60003f25070 */
[----:B------:R-:W1:Y:S08]  /*06c0*/  LDC.64 R6, c[0x0][0x380] ;  /* 0x0000e000ff067b82 */ /* 0x000e700000000a00 */
[----:B------:R-:W2:Y:S08]  /*06d0*/  @P0 LDC.64 R16, c[0x0][0x398] ;  /* 0x0000e600ff100b82 */ /* 0x000eb00000000a00 */
[----:B------:R-:W3:Y:S01]  /*06e0*/  @!P1 LDC.64 R14, c[0x0][0x398] ;  /* 0x0000e600ff0e9b82 */ /* 0x000ee20000000a00 */
[----:B0-----:R-:W-:-:S05]  /*06f0*/  @P0 IMAD.WIDE.U32 R18, R5, 0x8, R18 ;  /* 0x0000000805120825 */ /* 0x001fca00078e0012 */
[----:B------:R-:W4:Y:S02]  /*0700*/  @P0 LDG.E.64 R8, desc[UR6][R18.64] ;  /* 0x0000000612080981 */ /* 0x000f24000c1e1b00 */
[----:B------:R-:W0:Y:S01]  /*0710*/  LDC.64 R12, c[0x0][0x388] ;  /* 0x0000e200ff0c7b82 */ /* 0x000e220000000a00 */
[----:B--2---:R-:W-:-:S07]  /*0720*/  @P0 IADD3 R16, PT, PT, R5, R16, RZ ;  /* 0x0000001005100210 */ /* 0x004fce0007ffe0ff */
[----:B------:R-:W2:Y:S01]  /*0730*/  LDC.64 R10, c[0x0][0x380] ;  /* 0x0000e000ff0a7b82 */ /* 0x000ea20000000a00 */
[----:B------:R-:W-:Y:S01]  /*0740*/  @P0 IADD3 R5, PT, PT, R5, 0x2, RZ ;  /* 0x0000000205050810 */ /* 0x000fe20007ffe0ff */
[----:B------:R-:W-:-:S04]  /*0750*/  @P0 IMAD R23, R16, R17, R0 ;  /* 0x0000001110170224 */ /* 0x000fc800078e0200 */
[----:B-1----:R-:W-:Y:S01]  /*0760*/  @P0 IMAD.WIDE R22, R23, 0x8, R6 ;  /* 0x0000000817160825 */ /* 0x002fe200078e0206 */
[----:B---3--:R-:W-:-:S04]  /*0770*/  @!P1 IADD3 R14, PT, PT, R5, R14, RZ ;  /* 0x0000000e050e9210 */ /* 0x008fc80007ffe0ff */
[----:B------:R-:W4:Y:S01]  /*0780*/  @P0 LDG.E.64 R6, desc[UR6][R22.64] ;  /* 0x0000000616060981 */ /* 0x000f22000c1e1b00 */
[----:B------:R-:W-:-:S04]  /*0790*/  @P0 IMAD.WIDE R16, R17, 0x8, R22 ;  /* 0x0000000811100825 */ /* 0x000fc800078e0216 */
[----:B------:R-:W-:Y:S02]  /*07a0*/  @!P1 IMAD R3, R14, R15, R0 ;  /* 0x0000000f0e039224 */ /* 0x000fe400078e0200 */
[----:B------:R-:W3:Y:S01]  /*07b0*/  @P0 LDG.E.64 R14, desc[UR6][R18.64+0x8] ;  /* 0x00000806120e0981 */ /* 0x000ee2000c1e1b00 */
[----:B0-----:R-:W-:-:S03]  /*07c0*/  @!P1 IMAD.WIDE.U32 R12, R5, 0x8, R12 ;  /* 0x00000008050c9825 */ /* 0x001fc600078e000c */
[----:B------:R-:W3:Y:S01]  /*07d0*/  @P0 LDG.E.64 R16, desc[UR6][R16.64] ;  /* 0x0000000610100981 */ /* 0x000ee2000c1e1b00 */
[----:B--2---:R-:W-:-:S03]  /*07e0*/  @!P1 IMAD.WIDE R10, R3, 0x8, R10 ;  /* 0x00000008030a9825 */ /* 0x004fc600078e020a */
[----:B------:R-:W2:Y:S04]  /*07f0*/  @!P1 LDG.E.64 R12, desc[UR6][R12.64] ;  /* 0x000000060c0c9981 */ /* 0x000ea8000c1e1b00 */
[----:B------:R-:W2:Y:S01]  /*0800*/  @!P1 LDG.E.64 R10, desc[UR6][R10.64] ;  /* 0x000000060a0a9981 */ /* 0x000ea2000c1e1b00 */
[----:B----4-:R-:W-:-:S08]  /*0810*/  @P0 DFMA R6, R8, R6, R20 ;  /* 0x000000060806022b */ /* 0x010fd00000000014 */
[----:B---3--:R-:W-:-:S08]  /*0820*/  @P0 DFMA R20, R14, R16, R6 ;  /* 0x000000100e14022b */ /* 0x008fd00000000006 */
[----:B--2---:R-:W-:-:S11]  /*0830*/  @!P1 DFMA R20, R12, R10, R20 ;  /* 0x0000000a0c14922b */ /* 0x004fd60000000014 */
.L_x_49:
[----:B------:R-:W-:-:S13]  /*0840*/  ISETP.GE.AND P0, PT, R2, 0x1, PT ;  /* 0x000000010200780c */ /* 0x000fda0003f06270 */
[----:B------:R-:W-:Y:S05]  /*0850*/  @!P0 EXIT ;  /* 0x000000000000894d */ /* 0x000fea0003800000 */
[----:B------:R-:W0:Y:S01]  /*0860*/  LDCU UR8, c[0x0][0x398] ;  /* 0x00007300ff0877ac */ /* 0x000e220008000800 */
[----:B------:R-:W-:Y:S01]  /*0870*/  LOP3.LUT R9, R2, 0x7, RZ, 0xc0, !PT ;  /* 0x0000000702097812 */ /* 0x000fe200078ec0ff */
[----:B------:R-:W-:Y:S01]  /*0880*/  IMAD.MOV.U32 R3, RZ, RZ, RZ ;  /* 0x000000ffff037224 */ /* 0x000fe200078e00ff */
[----:B------:R-:W0:Y:S02]  /*0890*/  LDCU UR4, c[0x0][0x390] ;  /* 0x00007200ff0477ac */ /* 0x000e240008000800 */
[----:B------:R-:W-:Y:S01]  /*08a0*/  ISETP.NE.AND P2, PT, R9, RZ, PT ;  /* 0x000000ff0900720c */ /* 0x000fe20003f45270 */
[----:B0-----:R-:W-:-:S04]  /*08b0*/  UIADD3 UR4, UPT, UPT, UR8, -UR4, URZ ;  /* 0x8000000408047290 */ /* 0x001fc8000fffe0ff */
[----:B------:R-:W-:-:S09]  /*08c0*/  UISETP.GT.U32.AND UP0, UPT, UR4, -0x8, UPT ;  /* 0xfffffff80400788c */ /* 0x000fd2000bf04070 */
[----:B------:R-:W-:Y:S05]  /*08d0*/  BRA.U UP0, `(.L_x_53) ;  /* 0x0000000500007547 */ /* 0x000fea000b800000 */
[----:B------:R-:W0:Y:S01]  /*08e0*/  LDCU.64 UR4, c[0x0][0x388] ;  /* 0x00007100ff0477ac */ /* 0x000e220008000a00 */
[----:B------:R-:W1:Y:S01]  /*08f0*/  LDC R7, c[0x0][0x39c] ;  /* 0x0000e700ff077b82 */ /* 0x000e620000000800 */
[----:B------:R-:W-:-:S04]  /*0900*/  LOP3.LUT R3, R2, 0x7ffffff8, RZ, 0xc0, !PT ;  /* 0x7ffffff802037812 */ /* 0x000fc800078ec0ff */
[----:B------:R-:W-:Y:S01]  /*0910*/  IADD3 R8, PT, PT, -R3, RZ, RZ ;  /* 0x000000ff03087210 */ /* 0x000fe20007ffe1ff */
[----:B0-----:R-:W-:-:S04]  /*0920*/  UIADD3 UR4, UP0, UPT, UR4, 0x20, URZ ;  /* 0x0000002004047890 */ /* 0x001fc8000ff1e0ff */
[----:B------:R-:W-:Y:S02]  /*0930*/  UIADD3.X UR5, UPT, UPT, URZ, UR5, URZ, UP0, !UPT ;  /* 0x00000005ff057290 */ /* 0x000fe400087fe4ff */
[----:B------:R-:W-:Y:S01]  /*0940*/  MOV R4, UR4 ;  /* 0x0000000400047c02 */ /* 0x000fe20008000f00 */
[----:B-1----:R-:W-:-:S03]  /*0950*/  IMAD R6, R7, UR8, R0 ;  /* 0x0000000807067c24 */ /* 0x002fc6000f8e0200 */
[----:B------:R-:W-:-:S07]  /*0960*/  MOV R5, UR5 ;  /* 0x0000000500057c02 */ /* 0x000fce0008000f00 */
.L_x_54:
[----:B-1----:R-:W0:Y:S01]  /*0970*/  LDC.64 R10, c[0x0][0x380] ;  /* 0x0000e000ff0a7b82 */ /* 0x002e220000000a00 */
[----:B------:R-:W2:Y:S01]  /*0980*/  LDG.E.64 R12, desc[UR6][R4.64+-0x20] ;  /* 0xffffe006040c7981 */ /* 0x000ea2000c1e1b00 */
[----:B0-----:R-:W-:-:S05]  /*0990*/  IMAD.WIDE R10, R6, 0x8, R10 ;  /* 0x00000008060a7825 */ /* 0x001fca00078e020a */
[----:B------:R-:W3:Y:S01]  /*09a0*/  LDG.E.64 R14, desc[UR6][R10.64] ;  /* 0x000000060a0e7981 */ /* 0x000ee2000c1e1b00 */
[----:B--2---:R-:W-:-:S08]  /*09b0*/  DADD R12, R12, R12 ;  /* 0x000000000c0c7229 */ /* 0x004fd0000000000c */
[----:B---3--:R-:W-:Y:S01]  /*09c0*/  DFMA R16, R12, -R20, R14 ;  /* 0x800000140c10722b */ /* 0x008fe2000000000e */
[----:B------:R-:W-:-:S06]  /*09d0*/  IMAD.WIDE R12, R7, 0x8, R10 ;  /* 0x00000008070c7825 */ /* 0x000fcc00078e020a */
[----:B------:R0:W-:Y:S04]  /*09e0*/  STG.E.64 desc[UR6][R10.64], R16 ;  /* 0x000000100a007986 */ /* 0x0001e8000c101b06 */
[----:B------:R-:W2:Y:S04]  /*09f0*/  LDG.E.64 R14, desc[UR6][R4.64+-0x18] ;  /* 0xffffe806040e7981 */ /* 0x000ea8000c1e1b00 */
[----:B------:R-:W3:Y:S01]  /*0a00*/  LDG.E.64 R18, desc[UR6][R12.64] ;  /* 0x000000060c127981 */ /* 0x000ee2000c1e1b00 */
[----:B--2---:R-:W-:-:S08]  /*0a10*/  DADD R14, R14, R14 ;  /* 0x000000000e0e7229 */ /* 0x004fd0000000000e */
[----:B---3--:R-:W-:Y:S01]  /*0a20*/  DFMA R18, R14, -R20, R18 ;  /* 0x800000140e12722b */ /* 0x008fe20000000012 */
[----:B------:R-:W-:-:S06]  /*0a30*/  IMAD.WIDE R14, R7, 0x8, R12 ;  /* 0x00000008070e7825 */ /* 0x000fcc00078e020c */
[----:B------:R1:W-:Y:S04]  /*0a40*/  STG.E.64 desc[UR6][R12.64], R18 ;  /* 0x000000120c007986 */ /* 0x0003e8000c101b06 */
[----:B------:R-:W2:Y:S04]  /*0a50*/  LDG.E.64 R22, desc[UR6][R4.64+-0x10] ;  /* 0xfffff00604167981 */ /* 0x000ea8000c1e1b00 */
[----:B------:R-:W3:Y:S01]  /*0a60*/  LDG.E.64 R24, desc[UR6][R14.64] ;  /* 0x000000060e187981 */ /* 0x000ee2000c1e1b00 */
[----:B0-----:R-:W-:Y:S01]  /*0a70*/  IMAD.WIDE R10, R7, 0x8, R14 ;  /* 0x00000008070a7825 */ /* 0x001fe200078e020e */
[----:B--2---:R-:W-:-:S08]  /*0a80*/  DADD R22, R22, R22 ;  /* 0x0000000016167229 */ /* 0x004fd00000000016 */
[----:B---3--:R-:W-:-:S07]  /*0a90*/  DFMA R22, R22, -R20, R24 ;  /* 0x800000141616722b */ /* 0x008fce0000000018 */
[----:B------:R0:W-:Y:S04]  /*0aa0*/  STG.E.64 desc[UR6][R14.64], R22 ;  /* 0x000000160e007986 */ /* 0x0001e8000c101b06 */
[----:B------:R-:W2:Y:S04]  /*0ab0*/  LDG.E.64 R16, desc[UR6][R4.64+-0x8] ;  /* 0xfffff80604107981 */ /* 0x000ea8000c1e1b00 */
[----:B------:R-:W3:Y:S01]  /*0ac0*/  LDG.E.64 R24, desc[UR6][R10.64] ;  /* 0x000000060a187981 */ /* 0x000ee2000c1e1b00 */
[----:B-1----:R-:W-:Y:S01]  /*0ad0*/  IMAD.WIDE R12, R7, 0x8, R10 ;  /* 0x00000008070c7825 */ /* 0x002fe200078e020a */
[----:B--2---:R-:W-:-:S08]  /*0ae0*/  DADD R16, R16, R16 ;  /* 0x0000000010107229 */ /* 0x004fd00000000010 */
[----:B---3--:R-:W-:-:S07]  /*0af0*/  DFMA R16, R16, -R20, R24 ;  /* 0x800000141010722b */ /* 0x008fce0000000018 */
        /* <DEDUP_REMOVED lines=19> */
[----:B------:R0:W2:Y:S04]  /*0c30*/  LDG.E.64 R12, desc[UR6][R4.64+0x18] ;  /* 0x00001806040c7981 */ /* 0x0000a8000c1e1b00 */
[----:B------:R-:W3:Y:S01]  /*0c40*/  LDG.E.64 R24, desc[UR6][R18.64] ;  /* 0x0000000612187981 */ /* 0x000ee2000c1e1b00 */
[----:B------:R-:W-:Y:S01]  /*0c50*/  VIADD R8, R8, 0x8 ;  /* 0x0000000808087836 */ /* 0x000fe20000000000 */
[----:B------:R-:W-:-:S04]  /*0c60*/  LEA R6, R7, R6, 0x3 ;  /* 0x0000000607067211 */ /* 0x000fc800078e18ff */
[----:B------:R-:W-:Y:S02]  /*0c70*/  ISETP.NE.AND P0, PT, R8, RZ, PT ;  /* 0x000000ff0800720c */ /* 0x000fe40003f05270 */
[----:B0-----:R-:W-:-:S04]  /*0c80*/  IADD3 R4, P1, PT, R4, 0x40, RZ ;  /* 0x0000004004047810 */ /* 0x001fc80007f3e0ff */
[----:B------:R-:W-:Y:S01]  /*0c90*/  IADD3.X R5, PT, PT, RZ, R5, RZ, P1, !PT ;  /* 0x00000005ff057210 */ /* 0x000fe20000ffe4ff */
[----:B--2---:R-:W-:-:S08]  /*0ca0*/  DADD R12, R12, R12 ;  /* 0x000000000c0c7229 */ /* 0x004fd0000000000c */
[----:B---3--:R-:W-:-:S07]  /*0cb0*/  DFMA R12, R12, -R20, R24 ;  /* 0x800000140c0c722b */ /* 0x008fce0000000018 */
[----:B------:R1:W-:Y:S01]  /*0cc0*/  STG.E.64 desc[UR6][R18.64], R12 ;  /* 0x0000000c12007986 */ /* 0x0003e2000c101b06 */
[----:B------:R-:W-:Y:S05]  /*0cd0*/  @P0 BRA `(.L_x_54) ;  /* 0xfffffffc00240947 */ /* 0x000fea000383ffff */
.L_x_53:
[----:B------:R-:W-:Y:S05]  /*0ce0*/  @!P2 EXIT ;  /* 0x000000000000a94d */ /* 0x000fea0003800000 */
[----:B------:R-:W-:Y:S02]  /*0cf0*/  ISETP.GE.U32.AND P0, PT, R9, 0x4, PT ;  /* 0x000000040900780c */ /* 0x000fe40003f06070 */
[----:B------:R-:W-:-:S04]  /*0d00*/  LOP3.LUT R6, R2, 0x3, RZ, 0xc0, !PT ;  /* 0x0000000302067812 */ /* 0x000fc800078ec0ff */
[----:B------:R-:W-:-:S07]  /*0d10*/  ISETP.NE.AND P1, PT, R6, RZ, PT ;  /* 0x000000ff0600720c */ /* 0x000fce0003f25270 */
[----:B------:R-:W-:Y:S06]  /*0d20*/  @!P0 BRA `(.L_x_55) ;  /* 0x00000000007c8947 */ /* 0x000fec0003800000 */
[----:B------:R-:W0:Y:S01]  /*0d30*/  LDC.64 R4, c[0x0][0x388] ;  /* 0x0000e200ff047b82 */ /* 0x000e220000000a00 */
[----:B------:R-:W-:-:S07]  /*0d40*/  IADD3 R8, PT, PT, R3, UR8, RZ ;  /* 0x0000000803087c10 */ /* 0x000fce000fffe0ff */
[----:B------:R-:W2:Y:S08]  /*0d50*/  LDC R7, c[0x0][0x39c] ;  /* 0x0000e700ff077b82 */ /* 0x000eb00000000800 */
[----:B-1----:R-:W1:Y:S01]  /*0d60*/  LDC.64 R10, c[0x0][0x380] ;  /* 0x0000e000ff0a7b82 */ /* 0x002e620000000a00 */
[----:B0-----:R-:W-:-:S04]  /*0d70*/  IMAD.WIDE.U32 R4, R3, 0x8, R4 ;  /* 0x0000000803047825 */ /* 0x001fc800078e0004 */
[----:B--2---:R-:W-:Y:S02]  /*0d80*/  IMAD R13, R8, R7, R0 ;  /* 0x00000007080d7224 */ /* 0x004fe400078e0200 */
[----:B------:R-:W2:Y:S02]  /*0d90*/  LDG.E.64 R8, desc[UR6][R4.64] ;  /* 0x0000000604087981 */ /* 0x000ea4000c1e1b00 */
[----:B-1----:R-:W-:-:S05]  /*0da0*/  IMAD.WIDE R10, R13, 0x8, R10 ;  /* 0x000000080d0a7825 */ /* 0x002fca00078e020a */
[----:B------:R-:W3:Y:S01]  /*0db0*/  LDG.E.64 R12, desc[UR6][R10.64] ;  /* 0x000000060a0c7981 */ /* 0x000ee2000c1e1b00 */
[----:B------:R-:W-:Y:S01]  /*0dc0*/  IMAD.WIDE R14, R7, 0x8, R10 ;  /* 0x00000008070e7825 */ /* 0x000fe200078e020a */
[----:B--2---:R-:W-:-:S08]  /*0dd0*/  DADD R8, R8, R8 ;  /* 0x0000000008087229 */ /* 0x004fd00000000008 */
[----:B---3--:R-:W-:-:S07]  /*0de0*/  DFMA R8, R8, -R20, R12 ;  /* 0x800000140808722b */ /* 0x008fce000000000c */
[----:B------:R0:W-:Y:S04]  /*0df0*/  STG.E.64 desc[UR6][R10.64], R8 ;  /* 0x000000080a007986 */ /* 0x0001e8000c101b06 */
[----:B------:R-:W2:Y:S04]  /*0e00*/  LDG.E.64 R12, desc[UR6][R4.64+0x8] ;  /* 0x00000806040c7981 */ /* 0x000ea8000c1e1b00 */
[----:B------:R-:W3:Y:S01]  /*0e10*/  LDG.E.64 R16, desc[UR6][R14.64] ;  /* 0x000000060e107981 */ /* 0x000ee2000c1e1b00 */
[----:B------:R-:W-:Y:S01]  /*0e20*/  IMAD.WIDE R18, R7, 0x8, R14 ;  /* 0x0000000807127825 */ /* 0x000fe200078e020e */
[----:B--2---:R-:W-:-:S08]  /*0e30*/  DADD R12, R12, R12 ;  /* 0x000000000c0c7229 */ /* 0x004fd0000000000c */
[----:B---3--:R-:W-:-:S07]  /*0e40*/  DFMA R12, R12, -R20, R16 ;  /* 0x800000140c0c722b */ /* 0x008fce0000000010 */
[----:B------:R2:W-:Y:S04]  /*0e50*/  STG.E.64 desc[UR6][R14.64], R12 ;  /* 0x0000000c0e007986 */ /* 0x0005e8000c101b06 */
[----:B------:R-:W3:Y:S04]  /*0e60*/  LDG.E.64 R16, desc[UR6][R4.64+0x10] ;  /* 0x0000100604107981 */ /* 0x000ee8000c1e1b00 */
[----:B------:R-:W4:Y:S01]  /*0e70*/  LDG.E.64 R22, desc[UR6][R18.64] ;  /* 0x0000000612167981 */ /* 0x000f22000c1e1b00 */
[----:B0-----:R-:W-:Y:S01]  /*0e80*/  IMAD.WIDE R10, R7, 0x8, R18 ;  /* 0x00000008070a7825 */ /* 0x001fe200078e0212 */
[----:B---3--:R-:W-:-:S08]  /*0e90*/  DADD R16, R16, R16 ;  /* 0x0000000010107229 */ /* 0x008fd00000000010 */
[----:B----4-:R-:W-:-:S07]  /*0ea0*/  DFMA R16, R16, -R20, R22 ;  /* 0x800000141010722b */ /* 0x010fce0000000016 */
[----:B------:R2:W-:Y:S04]  /*0eb0*/  STG.E.64 desc[UR6][R18.64], R16 ;  /* 0x0000001012007986 */ /* 0x0005e8000c101b06 */
[----:B------:R-:W3:Y:S04]  /*0ec0*/  LDG.E.64 R8, desc[UR6][R4.64+0x18] ;  /* 0x0000180604087981 */ /* 0x000ee8000c1e1b00 */
[----:B------:R-:W4:Y:S01]  /*0ed0*/  LDG.E.64 R22, desc[UR6][R10.64] ;  /* 0x000000060a167981 */ /* 0x000f22000c1e1b00 */
[----:B------:R-:W-:Y:S01]  /*0ee0*/  VIADD R3, R3, 0x4 ;  /* 0x0000000403037836 */ /* 0x000fe20000000000 */
[----:B---3--:R-:W-:-:S08]  /*0ef0*/  DADD R8, R8, R8 ;  /* 0x0000000008087229 */ /* 0x008fd00000000008 */
[----:B----4-:R-:W-:-:S07]  /*0f00*/  DFMA R8, R8, -R20, R22 ;  /* 0x800000140808722b */ /* 0x010fce0000000016 */
[----:B------:R2:W-:Y:S04]  /*0f10*/  STG.E.64 desc[UR6][R10.64], R8 ;  /* 0x000000080a007986 */ /* 0x0005e8000c101b06 */
.L_x_55:
[----:B------:R-:W-:Y:S05]  /*0f20*/  @!P1 EXIT ;  /* 0x000000000000994d */ /* 0x000fea0003800000 */
[----:B------:R-:W-:Y:S02]  /*0f30*/  ISETP.NE.AND P0, PT, R6, 0x1, PT ;  /* 0x000000010600780c */ /* 0x000fe40003f05270 */
[----:B------:R-:W-:-:S04]  /*0f40*/  LOP3.LUT R2, R2, 0x1, RZ, 0xc0, !PT ;  /* 0x0000000102027812 */ /* 0x000fc800078ec0ff */
[----:B------:R-:W-:-:S07]  /*0f50*/  ISETP.NE.U32.AND P1, PT, R2, 0x1, PT ;  /* 0x000000010200780c */ /* 0x000fce0003f25070 */
[----:B------:R-:W-:Y:S06]  /*0f60*/  @!P0 BRA `(.L_x_56) ;  /* 0x00000000004c8947 */ /* 0x000fec0003800000 */
[----:B------:R-:W0:Y:S01]  /*0f70*/  LDC.64 R4, c[0x0][0x388] ;  /* 0x0000e200ff047b82 */ /* 0x000e220000000a00 */
[----:B--2---:R-:W-:-:S07]  /*0f80*/  IADD3 R9, PT, PT, R3, UR8, RZ ;  /* 0x0000000803097c10 */ /* 0x004fce000fffe0ff */
[----:B-1----:R-:W1:Y:S08]  /*0f90*/  LDC R15, c[0x0][0x39c] ;  /* 0x0000e700ff0f7b82 */ /* 0x002e700000000800 */
[----:B------:R-:W2:Y:S01]  /*0fa0*/  LDC.64 R6, c[0x0][0x380] ;  /* 0x0000e000ff067b82 */ /* 0x000ea20000000a00 */
[----:B0-----:R-:W-:-:S05]  /*0fb0*/  IMAD.WIDE.U32 R10, R3, 0x8, R4 ;  /* 0x00000008030a7825 */ /* 0x001fca00078e0004 */
[----:B------:R-:W3:Y:S01]  /*0fc0*/  LDG.E.64 R4, desc[UR6][R10.64] ;  /* 0x000000060a047981 */ /* 0x000ee2000c1e1b00 */
[----:B-1----:R-:W-:-:S04]  /*0fd0*/  IMAD R9, R9, R15, R0 ;  /* 0x0000000f09097224 */ /* 0x002fc800078e0200 */
[----:B--2---:R-:W-:-:S05]  /*0fe0*/  IMAD.WIDE R12, R9, 0x8, R6 ;  /* 0x00000008090c7825 */ /* 0x004fca00078e0206 */
[----:B------:R-:W2:Y:S01]  /*0ff0*/  LDG.E.64 R6, desc[UR6][R12.64] ;  /* 0x000000060c067981 */ /* 0x000ea2000c1e1b00 */
[----:B------:R-:W-:Y:S01]  /*1000*/  IMAD.WIDE R14, R15, 0x8, R12 ;  /* 0x000000080f0e7825 */ /* 0x000fe200078e020c */
[----:B---3--:R-:W-:-:S08]  /*1010*/  DADD R4, R4, R4 ;  /* 0x0000000004047229 */ /* 0x008fd00000000004 */
[----:B--2---:R-:W-:-:S07]  /*1020*/  DFMA R4, R4, -R20, R6 ;  /* 0x800000140404722b */ /* 0x004fce0000000006 */
[----:B------:R0:W-:Y:S04]  /*1030*/  STG.E.64 desc[UR6][R12.64], R4 ;  /* 0x000000040c007986 */ /* 0x0001e8000c101b06 */
[----:B------:R-:W2:Y:S04]  /*1040*/  LDG.E.64 R6, desc[UR6][R10.64+0x8] ;  /* 0x000008060a067981 */ /* 0x000ea8000c1e1b00 */
[----:B------:R-:W3:Y:S01]  /*1050*/  LDG.E.64 R8, desc[UR6][R14.64] ;  /* 0x000000060e087981 */ /* 0x000ee2000c1e1b00 */
[----:B------:R-:W-:Y:S01]  /*1060*/  IADD3 R3, PT, PT, R3, 0x2, RZ ;  /* 0x0000000203037810 */ /* 0x000fe20007ffe0ff */
[----:B--2---:R-:W-:-:S08]  /*1070*/  DADD R6, R6, R6 ;  /* 0x0000000006067229 */ /* 0x004fd00000000006 */
[----:B---3--:R-:W-:-:S07]  /*1080*/  DFMA R6, R6, -R20, R8 ;  /* 0x800000140606722b */ /* 0x008fce0000000008 */
[----:B------:R0:W-:Y:S04]  /*1090*/  STG.E.64 desc[UR6][R14.64], R6 ;  /* 0x000000060e007986 */ /* 0x0001e8000c101b06 */
.L_x_56:
[----:B------:R-:W-:Y:S05]  /*10a0*/  @P1 EXIT ;  /* 0x000000000000194d */ /* 0x000fea0003800000 */
[----:B0-----:R-:W0:Y:S01]  /*10b0*/  LDC.64 R4, c[0x0][0x388] ;  /* 0x0000e200ff047b82 */ /* 0x001e220000000a00 */
[----:B------:R-:W3:Y:S01]  /*10c0*/  LDCU UR4, c[0x0][0x39c] ;  /* 0x00007380ff0477ac */ /* 0x000ee20008000800 */
[----:B--2---:R-:W-:-:S06]  /*10d0*/  IADD3 R9, PT, PT, R3, UR8, RZ ;  /* 0x0000000803097c10 */ /* 0x004fcc000fffe0ff */
[----:B------:R-:W2:Y:S01]  /*10e0*/  LDC.64 R6, c[0x0][0x380] ;  /* 0x0000e000ff067b82 */ /* 0x000ea20000000a00 */
[----:B---3--:R-:W-:Y:S02]  /*10f0*/  IMAD R9, R9, UR4, R0 ;  /* 0x0000000409097c24 */ /* 0x008fe4000f8e0200 */
[----:B0-----:R-:W-:-:S06]  /*1100*/  IMAD.WIDE.U32 R2, R3, 0x8, R4 ;  /* 0x0000000803027825 */ /* 0x001fcc00078e0004 */
[----:B------:R-:W3:Y:S01]  /*1110*/  LDG.E.64 R2, desc[UR6][R2.64] ;  /* 0x0000000602027981 */ /* 0x000ee2000c1e1b00 */
[----:B--2---:R-:W-:-:S05]  /*1120*/  IMAD.WIDE R6, R9, 0x8, R6 ;  /* 0x0000000809067825 */ /* 0x004fca00078e0206 */
[----:B------:R-:W2:Y:S01]  /*1130*/  LDG.E.64 R8, desc[UR6][R6.64] ;  /* 0x0000000606087981 */ /* 0x000ea2000c1e1b00 */
[----:B---3--:R-:W-:-:S08]  /*1140*/  DADD R4, R2, R2 ;  /* 0x0000000002047229 */ /* 0x008fd00000000002 */
[----:B--2---:R-:W-:-:S07]  /*1150*/  DFMA R4, R4, -R20, R8 ;  /* 0x800000140404722b */ /* 0x004fce0000000008 */
[----:B------:R-:W-:Y:S01]  /*1160*/  STG.E.64 desc[UR6][R6.64], R4 ;  /* 0x0000000406007986 */ /* 0x000fe2000c101b06 */
[----:B------:R-:W-:Y:S05]  /*1170*/  EXIT ;  /* 0x000000000000794d */ /* 0x000fea0003800000 */
.L_x_57:
        /* <DEDUP_REMOVED lines=16> */
.L_x_80:


//--------------------- .text._Z15initZerosKernelPdi --------------------------
	.section	.text._Z15initZerosKernelPdi,"ax",@progbits
	.align	128
        .global         _Z15initZerosKernelPdi
        .type           _Z15initZerosKernelPdi,@function
        .size           _Z15initZerosKernelPdi,(.L_x_81 - _Z15initZerosKernelPdi)
        .other          _Z15initZerosKernelPdi,@"STO_CUDA_ENTRY STV_DEFAULT"
_Z15initZerosKernelPdi:
.text._Z15initZerosKernelPdi:
        /* <DEDUP_REMOVED lines=8> */
[----:B------:R-:W0:Y:S01]  /*0080*/  LDC.64 R2, c[0x0][0x380] ;  /* 0x0000e000ff027b82 */ /* 0x000e220000000a00 */
[----:B------:R-:W1:Y:S01]  /*0090*/  LDCU.64 UR4, c[0x0][0x358] ;  /* 0x00006b00ff0477ac */ /* 0x000e620008000a00 */
[----:B0-----:R-:W-:-:S05]  /*00a0*/  IMAD.WIDE R2, R5, 0x8, R2 ;  /* 0x0000000805027825 */ /* 0x001fca00078e0202 */
[----:B-1----:R-:W-:Y:S01]  /*00b0*/  STG.E.64 desc[UR4][R2.64], RZ ;  /* 0x000000ff02007986 */ /* 0x002fe2000c101b04 */
[----:B------:R-:W-:Y:S05]  /*00c0*/  EXIT ;  /* 0x000000000000794d */ /* 0x000fea0003800000 */
.L_x_58:
        /* <DEDUP_REMOVED lines=11> */
.L_x_81:


//--------------------- .text._Z15transposeMatrixPdS_ii --------------------------
	.section	.text._Z15transposeMatrixPdS_ii,"ax",@progbits
	.align	128
        .global         _Z15transposeMatrixPdS_ii
        .type           _Z15transposeMatrixPdS_ii,@function
        .size           _Z15transposeMatrixPdS_ii,(.L_x_82 - _Z15transposeMatrixPdS_ii)
        .other          _Z15transposeMatrixPdS_ii,@"STO_CUDA_ENTRY STV_DEFAULT"
_Z15transposeMatrixPdS_ii:
.text._Z15transposeMatrixPdS_ii:
[----:B------:R-:W-:Y:S01]  /*0000*/  LDC R1, c[0x0][0x37c] ;  /* 0x0000df00ff017b82 */ /* 0x000fe20000000800 */
[----:B------:R-:W0:Y:S07]  /*0010*/  S2R R2, SR_TID.X ;  /* 0x0000000000027919 */ /* 0x000e2e0000002100 */
[----:B------:R-:W1:Y:S01]  /*0020*/  LDC R0, c[0x0][0x364] ;  /* 0x0000d900ff007b82 */ /* 0x000e620000000800 */
[----:B------:R-:W2:Y:S01]  /*0030*/  LDCU.64 UR6, c[0x0][0x390] ;  /* 0x00007200ff0677ac */ /* 0x000ea20008000a00 */
[----:B------:R-:W1:Y:S06]  /*0040*/  S2R R3, SR_TID.Y ;  /* 0x0000000000037919 */ /* 0x000e6c0000002200 */
[----:B------:R-:W0:Y:S08]  /*0050*/  S2UR UR5, SR_CTAID.X ;  /* 0x00000000000579c3 */ /* 0x000e300000002500 */
[----:B------:R-:W0:Y:S08]  /*0060*/  LDC R7, c[0x0][0x360] ;  /* 0x0000d800ff077b82 */ /* 0x000e300000000800 */
[----:B------:R-:W1:Y:S01]  /*0070*/  S2UR UR4, SR_CTAID.Y ;  /* 0x00000000000479c3 */ /* 0x000e620000002600 */
[----:B0-----:R-:W-:-:S05]  /*0080*/  IMAD R7, R7, UR5, R2 ;  /* 0x0000000507077c24 */ /* 0x001fca000f8e0202 */
[----:B--2---:R-:W-:Y:S01]  /*0090*/  ISETP.GE.AND P0, PT, R7, UR7, PT ;  /* 0x0000000707007c0c */ /* 0x004fe2000bf06270 */
[----:B-1----:R-:W-:-:S05]  /*00a0*/  IMAD R0, R0, UR4, R3 ;  /* 0x0000000400007c24 */ /* 0x002fca000f8e0203 */
[----:B------:R-:W-:-:S13]  /*00b0*/  ISETP.GE.OR P0, PT, R0, UR6, P0 ;  /* 0x0000000600007c0c */ /* 0x000fda0008706670 */
[----:B------:R-:W-:Y:S05]  /*00c0*/  @P0 EXIT ;  /* 0x000000000000094d */ /* 0x000fea0003800000 */
[----:B------:R-:W0:Y:S01]  /*00d0*/  LDC.64 R2, c[0x0][0x380] ;  /* 0x0000e000ff027b82 */ /* 0x000e220000000a00 */
[----:B------:R-:W1:Y:S01]  /*00e0*/  LDCU.64 UR4, c[0x0][0x358] ;  /* 0x00006b00ff0477ac */ /* 0x000e620008000a00 */
[----:B------:R-:W-:-:S04]  /*00f0*/  IMAD R5, R0, UR7, R7 ;  /* 0x0000000700057c24 */ /* 0x000fc8000f8e0207 */
[----:B0-----:R-:W-:Y:S02]  /*0100*/  IMAD.WIDE R2, R5, 0x8, R2 ;  /* 0x0000000805027825 */ /* 0x001fe400078e0202 */
[----:B------:R-:W0:Y:S04]  /*0110*/  LDC.64 R4, c[0x0][0x388] ;  /* 0x0000e200ff047b82 */ /* 0x000e280000000a00 */
[----:B-1----:R-:W2:Y:S01]  /*0120*/  LDG.E.64 R2, desc[UR4][R2.64] ;  /* 0x0000000402027981 */ /* 0x002ea2000c1e1b00 */
[----:B------:R-:W-:-:S04]  /*0130*/  IMAD R7, R7, UR6, R0 ;  /* 0x0000000607077c24 */ /* 0x000fc8000f8e0200 */
[----:B0-----:R-:W-:-:S05]  /*0140*/  IMAD.WIDE R4, R7, 0x8, R4 ;  /* 0x0000000807047825 */ /* 0x001fca00078e0204 */
[----:B--2---:R-:W-:Y:S01]  /*0150*/  STG.E.64 desc[UR4][R4.64], R2 ;  /* 0x0000000204007986 */ /* 0x004fe2000c101b04 */
[----:B------:R-:W-:Y:S05]  /*0160*/  EXIT ;  /* 0x000000000000794d */ /* 0x000fea0003800000 */
.L_x_59:
        /* <DEDUP_REMOVED lines=9> */
.L_x_82:


//--------------------- .text._Z14matrixMultiplyPdS_S_iii --------------------------
	.section	.text._Z14matrixMultiplyPdS_S_iii,"ax",@progbits
	.align	128
        .global         _Z14matrixMultiplyPdS_S_iii
        .type           _Z14matrixMultiplyPdS_S_iii,@function
        .size           _Z14matrixMultiplyPdS_S_iii,(.L_x_83 - _Z14matrixMultiplyPdS_S_iii)
        .other          _Z14matrixMultiplyPdS_S_iii,@"STO_CUDA_ENTRY STV_DEFAULT"
_Z14matrixMultiplyPdS_S_iii:
.text._Z14matrixMultiplyPdS_S_iii:
[----:B------:R-:W-:Y:S01]  /*0000*/  LDC R1, c[0x0][0x37c] ;  /* 0x0000df00ff017b82 */ /* 0x000fe20000000800 */
[----:B------:R-:W0:Y:S07]  /*0010*/  S2R R4, SR_TID.X ;  /* 0x0000000000047919 */ /* 0x000e2e0000002100 */
[----:B------:R-:W1:Y:S01]  /*0020*/  LDC R2, c[0x0][0x364] ;  /* 0x0000d900ff027b82 */ /* 0x000e620000000800 */
[----:B------:R-:W2:Y:S01]  /*0030*/  LDCU UR6, c[0x0][0x398] ;  /* 0x00007300ff0677ac */ /* 0x000ea20008000800 */
[----:B------:R-:W1:Y:S06]  /*0040*/  S2R R5, SR_TID.Y ;  /* 0x0000000000057919 */ /* 0x000e6c0000002200 */
[----:B------:R-:W0:Y:S08]  /*0050*/  S2UR UR5, SR_CTAID.X ;  /* 0x00000000000579c3 */ /* 0x000e300000002500 */
[----:B------:R-:W0:Y:S08]  /*0060*/  LDC R3, c[0x0][0x360] ;  /* 0x0000d800ff037b82 */ /* 0x000e300000000800 */
[----:B------:R-:W1:Y:S08]  /*0070*/  S2UR UR4, SR_CTAID.Y ;  /* 0x00000000000479c3 */ /* 0x000e700000002600 */
[----:B------:R-:W3:Y:S01]  /*0080*/  LDC R0, c[0x0][0x3a0] ;  /* 0x0000e800ff007b82 */ /* 0x000ee20000000800 */
[----:B0-----:R-:W-:-:S02]  /*0090*/  IMAD R3, R3, UR5, R4 ;  /* 0x0000000503037c24 */ /* 0x001fc4000f8e0204 */
[----:B-1----:R-:W-:-:S03]  /*00a0*/  IMAD R2, R2, UR4, R5 ;  /* 0x0000000402027c24 */ /* 0x002fc6000f8e0205 */
[----:B---3--:R-:W-:-:S04]  /*00b0*/  ISETP.GE.AND P0, PT, R3, R0, PT ;  /* 0x000000000300720c */ /* 0x008fc80003f06270 */
[----:B--2---:R-:W-:-:S13]  /*00c0*/  ISETP.GE.OR P0, PT, R2, UR6, P0 ;  /* 0x0000000602007c0c */ /* 0x004fda0008706670 */
[----:B------:R-:W-:Y:S05]  /*00d0*/  @P0 EXIT ;  /* 0x000000000000094d */ /* 0x000fea0003800000 */
[----:B------:R-:W0:Y:S01]  /*00e0*/  LDC R5, c[0x0][0x39c] ;  /* 0x0000e700ff057b82 */ /* 0x000e220000000800 */
[----:B------:R-:W1:Y:S01]  /*00f0*/  LDCU.64 UR4, c[0x0][0x358] ;  /* 0x00006b00ff0477ac */ /* 0x000e620008000a00 */
[----:B------:R-:W-:Y:S02]  /*0100*/  CS2R R18, SRZ ;  /* 0x0000000000127805 */ /* 0x000fe4000001ff00 */
[----:B0-----:R-:W-:-:S13]  /*0110*/  ISETP.GE.AND P0, PT, R5, 0x1, PT ;  /* 0x000000010500780c */ /* 0x001fda0003f06270 */
[----:B-1----:R-:W-:Y:S05]  /*0120*/  @!P0 BRA `(.L_x_60) ;  /* 0x0000000400e08947 */ /* 0x002fea0003800000 */
[C---:B------:R-:W-:Y:S01]  /*0130*/  ISETP.GE.U32.AND P1, PT, R5.reuse, 0x8, PT ;  /* 0x000000080500780c */ /* 0x040fe20003f26070 */
[----:B------:R-:W-:Y:S01]  /*0140*/  HFMA2 R7, -RZ, RZ, 0, 0 ;  /* 0x00000000ff077431 */ /* 0x000fe200000001ff */
[----:B------:R-:W-:Y:S01]  /*0150*/  LOP3.LUT R4, R5, 0x7, RZ, 0xc0, !PT ;  /* 0x0000000705047812 */ /* 0x000fe200078ec0ff */
[----:B------:R-:W-:Y:S01]  /*0160*/  IMAD R6, R2, R5, RZ ;  /* 0x0000000502067224 */ /* 0x000fe200078e02ff */
[----:B------:R-:W-:Y:S02]  /*0170*/  CS2R R18, SRZ ;  /* 0x0000000000127805 */ /* 0x000fe4000001ff00 */
[----:B------:R-:W-:-:S07]  /*0180*/  ISETP.NE.AND P0, PT, R4, RZ, PT ;  /* 0x000000ff0400720c */ /* 0x000fce0003f05270 */
[----:B------:R-:W-:Y:S06]  /*0190*/  @!P1 BRA `(.L_x_61) ;  /* 0x0000000000c49947 */ /* 0x000fec0003800000 */
[----:B------:R-:W0:Y:S01]  /*01a0*/  LDC.64 R8, c[0x0][0x380] ;  /* 0x0000e000ff087b82 */ /* 0x000e220000000a00 */
[----:B------:R-:W-:Y:S01]  /*01b0*/  LOP3.LUT R7, R5, 0x7ffffff8, RZ, 0xc0, !PT ;  /* 0x7ffffff805077812 */ /* 0x000fe200078ec0ff */
[----:B------:R-:W-:Y:S01]  /*01c0*/  IMAD.MOV.U32 R27, RZ, RZ, R3 ;  /* 0x000000ffff1b7224 */ /* 0x000fe200078e0003 */
[----:B------:R-:W-:-:S03]  /*01d0*/  CS2R R18, SRZ ;  /* 0x0000000000127805 */ /* 0x000fc6000001ff00 */
[----:B------:R-:W-:Y:S02]  /*01e0*/  IMAD.MOV R26, RZ, RZ, -R7 ;  /* 0x000000ffff1a7224 */ /* 0x000fe400078e0a07 */
[----:B0-----:R-:W-:-:S03]  /*01f0*/  IMAD.WIDE.U32 R8, R6, 0x8, R8 ;  /* 0x0000000806087825 */ /* 0x001fc600078e0008 */
[----:B------:R-:W-:-:S04]  /*0200*/  IADD3 R10, P1, PT, R8, 0x20, RZ ;  /* 0x00000020080a7810 */ /* 0x000fc80007f3e0ff */
[----:B------:R-:W-:-:S09]  /*0210*/  IADD3.X R11, PT, PT, RZ, R9, RZ, P1, !PT ;  /* 0x00000009ff0b7210 */ /* 0x000fd20000ffe4ff */
.L_x_62:
[----:B------:R-:W0:Y:S01]  /*0220*/  LDC.64 R22, c[0x0][0x388] ;  /* 0x0000e200ff167b82 */ /* 0x000e220000000a00 */
[----:B------:R-:W-:Y:S01]  /*0230*/  MOV R8, R10 ;  /* 0x0000000a00087202 */ /* 0x000fe20000000f00 */
[----:B------:R-:W-:-:S05]  /*0240*/  IMAD.MOV.U32 R9, RZ, RZ, R11 ;  /* 0x000000ffff097224 */ /* 0x000fca00078e000b */
[----:B------:R-:W2:Y:S04]  /*0250*/  LDG.E.64 R14, desc[UR4][R8.64+-0x20] ;  /* 0xffffe004080e7981 */ /* 0x000ea8000c1e1b00 */
[----:B------:R-:W3:Y:S01]  /*0260*/  LDG.E.64 R10, desc[UR4][R8.64+-0x18] ;  /* 0xffffe804080a7981 */ /* 0x000ee2000c1e1b00 */
[----:B0-----:R-:W-:-:S05]  /*0270*/  IMAD.WIDE R22, R27, 0x8, R22 ;  /* 0x000000081b167825 */ /* 0x001fca00078e0216 */
[----:B------:R-:W2:Y:S01]  /*0280*/  LDG.E.64 R12, desc[UR4][R22.64] ;  /* 0x00000004160c7981 */ /* 0x000ea2000c1e1b00 */
[----:B------:R-:W-:-:S05]  /*0290*/  IMAD.WIDE R28, R0, 0x8, R22 ;  /* 0x00000008001c7825 */ /* 0x000fca00078e0216 */
[----:B------:R-:W3:Y:S01]  /*02a0*/  LDG.E.64 R16, desc[UR4][R28.64] ;  /* 0x000000041c107981 */ /* 0x000ee2000c1e1b00 */
[C---:B------:R-:W-:Y:S01]  /*02b0*/  IMAD.WIDE R24, R0.reuse, 0x8, R28 ;  /* 0x0000000800187825 */ /* 0x040fe200078e021c */
[----:B--2---:R-:W-:Y:S02]  /*02c0*/  DFMA R18, R14, R12, R18 ;  /* 0x0000000c0e12722b */ /* 0x004fe40000000012 */
[----:B------:R-:W2:Y:S04]  /*02d0*/  LDG.E.64 R14, desc[UR4][R8.64+-0x10] ;  /* 0xfffff004080e7981 */ /* 0x000ea8000c1e1b00 */
[----:B------:R-:W2:Y:S01]  /*02e0*/  LDG.E.64 R12, desc[UR4][R24.64] ;  /* 0x00000004180c7981 */ /* 0x000ea2000c1e1b00 */
[----:B------:R-:W-:Y:S01]  /*02f0*/  IMAD.WIDE R20, R0, 0x8, R24 ;  /* 0x0000000800147825 */ /* 0x000fe200078e0218 */
[----:B---3--:R-:W-:-:S02]  /*0300*/  DFMA R16, R10, R16, R18 ;  /* 0x000000100a10722b */ /* 0x008fc40000000012 */
[----:B------:R-:W3:Y:S04]  /*0310*/  LDG.E.64 R10, desc[UR4][R8.64+-0x8] ;  /* 0xfffff804080a7981 */ /* 0x000ee8000c1e1b00 */
        /* <DEDUP_REMOVED lines=9> */
[----:B------:R-:W-:-:S03]  /*03b0*/  IMAD.WIDE R24, R0, 0x8, R28 ;  /* 0x0000000800187825 */ /* 0x000fc600078e021c */
[----:B------:R-:W4:Y:S01]  /*03c0*/  LDG.E.64 R22, desc[UR4][R8.64+0x18] ;  /* 0x0000180408167981 */ /* 0x000f22000c1e1b00 */
[----:B------:R-:W-:-:S06]  /*03d0*/  IMAD.WIDE R20, R0, 0x8, R24 ;  /* 0x0000000800147825 */ /* 0x000fcc00078e0218 */
[----:B------:R-:W4:Y:S01]  /*03e0*/  LDG.E.64 R20, desc[UR4][R20.64] ;  /* 0x0000000414147981 */ /* 0x000f22000c1e1b00 */
[----:B--2---:R-:W-:-:S03]  /*03f0*/  DFMA R14, R16, R14, R18 ;  /* 0x0000000e100e722b */ /* 0x004fc60000000012 */
[----:B------:R-:W2:Y:S04]  /*0400*/  LDG.E.64 R16, desc[UR4][R8.64+0x10] ;  /* 0x0000100408107981 */ /* 0x000ea8000c1e1b00 */
[----:B------:R-:W2:Y:S01]  /*0410*/  LDG.E.64 R18, desc[UR4][R24.64] ;  /* 0x0000000418127981 */ /* 0x000ea2000c1e1b00 */
[----:B------:R-:W-:Y:S01]  /*0420*/  IADD3 R26, PT, PT, R26, 0x8, RZ ;  /* 0x000000081a1a7810 */ /* 0x000fe20007ffe0ff */
[----:B---3--:R-:W-:-:S03]  /*0430*/  DFMA R10, R10, R12, R14 ;  /* 0x0000000c0a0a722b */ /* 0x008fc6000000000e */
[----:B------:R-:W-:Y:S02]  /*0440*/  ISETP.NE.AND P1, PT, R26, RZ, PT ;  /* 0x000000ff1a00720c */ /* 0x000fe40003f25270 */
[----:B------:R-:W-:-:S03]  /*0450*/  LEA R27, R0, R27, 0x3 ;  /* 0x0000001b001b7211 */ /* 0x000fc600078e18ff */
[----:B--2---:R-:W-:Y:S01]  /*0460*/  DFMA R18, R16, R18, R10 ;  /* 0x000000121012722b */ /* 0x004fe2000000000a */
[----:B------:R-:W-:-:S07]  /*0470*/  IADD3 R10, P2, PT, R8, 0x40, RZ ;  /* 0x00000040080a7810 */ /* 0x000fce0007f5e0ff */
[----:B----4-:R-:W-:Y:S01]  /*0480*/  DFMA R18, R22, R20, R18 ;  /* 0x000000141612722b */ /* 0x010fe20000000012 */
[----:B------:R-:W-:Y:S01]  /*0490*/  IMAD.X R11, RZ, RZ, R9, P2 ;  /* 0x000000ffff0b7224 */ /* 0x000fe200010e0609 */
[----:B------:R-:W-:Y:S09]  /*04a0*/  @P1 BRA `(.L_x_62) ;  /* 0xfffffffc005c1947 */ /* 0x000ff2000383ffff */
.L_x_61:
[----:B------:R-:W-:Y:S05]  /*04b0*/  @!P0 BRA `(.L_x_60) ;  /* 0x0000000000fc8947 */ /* 0x000fea0003800000 */
[----:B------:R-:W-:Y:S02]  /*04c0*/  ISETP.GE.U32.AND P1, PT, R4, 0x4, PT ;  /* 0x000000040400780c */ /* 0x000fe40003f26070 */
[----:B------:R-:W-:-:S04]  /*04d0*/  LOP3.LUT R26, R5, 0x3, RZ, 0xc0, !PT ;  /* 0x00000003051a7812 */ /* 0x000fc800078ec0ff */
[----:B------:R-:W-:-:S07]  /*04e0*/  ISETP.NE.AND P0, PT, R26, RZ, PT ;  /* 0x000000ff1a00720c */ /* 0x000fce0003f05270 */
[----:B------:R-:W-:Y:S06]  /*04f0*/  @!P1 BRA `(.L_x_63) ;  /* 0x00000000006c9947 */ /* 0x000fec0003800000 */
[----:B------:R-:W0:Y:S01]  /*0500*/  LDC.64 R24, c[0x0][0x380] ;  /* 0x0000e000ff187b82 */ /* 0x000e220000000a00 */
[----:B------:R-:W1:Y:S01]  /*0510*/  LDCU.64 UR6, c[0x0][0x380] ;  /* 0x00007000ff0677ac */ /* 0x000e620008000a00 */
[C---:B------:R-:W-:Y:S01]  /*0520*/  IMAD.IADD R9, R6.reuse, 0x1, R7 ;  /* 0x0000000106097824 */ /* 0x040fe200078e0207 */
[----:B------:R-:W-:Y:S01]  /*0530*/  IADD3 R4, P1, PT, R6, R7, RZ ;  /* 0x0000000706047210 */ /* 0x000fe20007f3e0ff */
[----:B------:R-:W-:-:S04]  /*0540*/  IMAD R13, R7, R0, R3 ;  /* 0x00000000070d7224 */ /* 0x000fc800078e0203 */
[----:B------:R-:W2:Y:S01]  /*0550*/  LDC.64 R10, c[0x0][0x388] ;  /* 0x0000e200ff0a7b82 */ /* 0x000ea20000000a00 */
[----:B0-----:R-:W-:-:S06]  /*0560*/  IMAD.WIDE.U32 R24, R9, 0x8, R24 ;  /* 0x0000000809187825 */ /* 0x001fcc00078e0018 */
[----:B------:R-:W3:Y:S01]  /*0570*/  LDG.E.64 R24, desc[UR4][R24.64] ;  /* 0x0000000418187981 */ /* 0x000ee2000c1e1b00 */
[----:B--2---:R-:W-:Y:S01]  /*0580*/  IMAD.WIDE R10, R13, 0x8, R10 ;  /* 0x000000080d0a7825 */ /* 0x004fe200078e020a */
[----:B------:R-:W-:Y:S02]  /*0590*/  IADD3.X R13, PT, PT, RZ, RZ, RZ, P1, !PT ;  /* 0x000000ffff0d7210 */ /* 0x000fe40000ffe4ff */
[----:B-1----:R-:W-:Y:S02]  /*05a0*/  LEA R28, P1, R4, UR6, 0x3 ;  /* 0x00000006041c7c11 */ /* 0x002fe4000f8218ff */
[----:B------:R-:W3:Y:S01]  /*05b0*/  LDG.E.64 R8, desc[UR4][R10.64] ;  /* 0x000000040a087981 */ /* 0x000ee2000c1e1b00 */
[----:B------:R-:W-:Y:S01]  /*05c0*/  IMAD.WIDE R14, R0, 0x8, R10 ;  /* 0x00000008000e7825 */ /* 0x000fe200078e020a */
[----:B------:R-:W-:-:S05]  /*05d0*/  LEA.HI.X R29, R4, UR7, R13, 0x3, P1 ;  /* 0x00000007041d7c11 */ /* 0x000fca00088f1c0d */
[----:B------:R-:W2:Y:S01]  /*05e0*/  LDG.E.64 R12, desc[UR4][R28.64+0x8] ;  /* 0x000008041c0c7981 */ /* 0x000ea2000c1e1b00 */
[----:B------:R-:W-:-:S03]  /*05f0*/  IMAD.WIDE R20, R0, 0x8, R14 ;  /* 0x0000000800147825 */ /* 0x000fc600078e020e */
[----:B------:R-:W2:Y:S04]  /*0600*/  LDG.E.64 R10, desc[UR4][R14.64] ;  /* 0x000000040e0a7981 */ /* 0x000ea8000c1e1b00 */
[----:B------:R-:W4:Y:S01]  /*0610*/  LDG.E.64 R16, desc[UR4][R20.64] ;  /* 0x0000000414107981 */ /* 0x000f22000c1e1b00 */
[----:B------:R-:W-:-:S03]  /*0620*/  IMAD.WIDE R22, R0, 0x8, R20 ;  /* 0x0000000800167825 */ /* 0x000fc600078e0214 */
[----:B------:R-:W4:Y:S04]  /*0630*/  LDG.E.64 R14, desc[UR4][R28.64+0x10] ;  /* 0x000010041c0e7981 */ /* 0x000f28000c1e1b00 */
[----:B------:R-:W5:Y:S04]  /*0640*/  LDG.E.64 R20, desc[UR4][R28.64+0x18] ;  /* 0x000018041c147981 */ /* 0x000f68000c1e1b00 */
[----:B------:R-:W5:Y:S01]  /*0650*/  LDG.E.64 R22, desc[UR4][R22.64] ;  /* 0x0000000416167981 */ /* 0x000f62000c1e1b00 */
[----:B------:R-:W-:Y:S01]  /*0660*/  VIADD R7, R7, 0x4 ;  /* 0x0000000407077836 */ /* 0x000fe20000000000 */
[----:B---3--:R-:W-:-:S08]  /*0670*/  DFMA R8, R24, R8, R18 ;  /* 0x000000081808722b */ /* 0x008fd00000000012 */
[----:B--2---:R-:W-:-:S08]  /*0680*/  DFMA R8, R12, R10, R8 ;  /* 0x0000000a0c08722b */ /* 0x004fd00000000008 */
[----:B----4-:R-:W-:-:S08]  /*0690*/  DFMA R8, R14, R16, R8 ;  /* 0x000000100e08722b */ /* 0x010fd00000000008 */
[----:B-----5:R-:W-:-:S11]  /*06a0*/  DFMA R18, R20, R22, R8 ;  /* 0x000000161412722b */ /* 0x020fd60000000008 */
.L_x_63:
[----:B------:R-:W-:Y:S05]  /*06b0*/  @!P0 BRA `(.L_x_60) ;  /* 0x00000000007c8947 */ /* 0x000fea0003800000 */
[----:B------:R-:W-:Y:S01]  /*06c0*/  ISETP.NE.AND P1, PT, R26, 0x1, PT ;  /* 0x000000011a00780c */ /* 0x000fe20003f25270 */
[----:B------:R-:W0:Y:S01]  /*06d0*/  LDC.64 R10, c[0x0][0x380] ;  /* 0x0000e000ff0a7b82 */ /* 0x000e220000000a00 */
[----:B------:R-:W-:-:S04]  /*06e0*/  LOP3.LUT R14, R5, 0x1, RZ, 0xc0, !PT ;  /* 0x00000001050e7812 */ /* 0x000fc800078ec0ff */
[----:B------:R-:W-:-:S03]  /*06f0*/  ISETP.NE.U32.AND P0, PT, R14, 0x1, PT ;  /* 0x000000010e00780c */ /* 0x000fc60003f05070 */
[----:B------:R-:W1:Y:S04]  /*0700*/  LDC.64 R20, c[0x0][0x388] ;  /* 0x0000e200ff147b82 */ /* 0x000e680000000a00 */
[CC--:B------:R-:W-:Y:S01]  /*0710*/  @P1 IADD3 R15, PT, PT, R6.reuse, R7.reuse, RZ ;  /* 0x00000007060f1210 */ /* 0x0c0fe20007ffe0ff */
[C---:B------:R-:W-:Y:S01]  /*0720*/  @P1 IMAD R17, R7.reuse, R0, R3 ;  /* 0x0000000007111224 */ /* 0x040fe200078e0203 */
[----:B------:R-:W-:Y:S01]  /*0730*/  @P1 IADD3 R16, P2, PT, R6, R7, RZ ;  /* 0x0000000706101210 */ /* 0x000fe20007f5e0ff */
[----:B------:R-:W-:Y:S01]  /*0740*/  @P1 VIADD R7, R7, 0x2 ;  /* 0x0000000207071836 */ /* 0x000fe20000000000 */
[----:B------:R-:W2:Y:S08]  /*0750*/  @P1 LDC.64 R8, c[0x0][0x380] ;  /* 0x0000e000ff081b82 */ /* 0x000eb00000000a00 */
[----:B------:R-:W3:Y:S01]  /*0760*/  LDC.64 R12, c[0x0][0x380] ;  /* 0x0000e000ff0c7b82 */ /* 0x000ee20000000a00 */
[----:B0-----:R-:W-:-:S06]  /*0770*/  @P1 IMAD.WIDE.U32 R14, R15, 0x8, R10 ;  /* 0x000000080f0e1825 */ /* 0x001fcc00078e000a */
[----:B------:R-:W4:Y:S01]  /*0780*/  @P1 LDG.E.64 R14, desc[UR4][R14.64] ;  /* 0x000000040e0e1981 */ /* 0x000f22000c1e1b00 */
[----:B------:R-:W0:Y:S01]  /*0790*/  LDC.64 R4, c[0x0][0x388] ;  /* 0x0000e200ff047b82 */ /* 0x000e220000000a00 */
[----:B-1----:R-:W-:Y:S01]  /*07a0*/  @P1 IMAD.WIDE R20, R17, 0x8, R20 ;  /* 0x0000000811141825 */ /* 0x002fe200078e0214 */
[----:B------:R-:W-:-:S04]  /*07b0*/  @P1 IADD3.X R17, PT, PT, RZ, RZ, RZ, P2, !PT ;  /* 0x000000ffff111210 */ /* 0x000fc800017fe4ff */
[----:B------:R-:W4:Y:S01]  /*07c0*/  @P1 LDG.E.64 R10, desc[UR4][R20.64] ;  /* 0x00000004140a1981 */ /* 0x000f22000c1e1b00 */
[----:B--2---:R-:W-:Y:S01]  /*07d0*/  @P1 LEA R8, P2, R16, R8, 0x3 ;  /* 0x0000000810081211 */ /* 0x004fe200078418ff */
[----:B------:R-:W-:-:S03]  /*07e0*/  @P1 IMAD.WIDE R22, R0, 0x8, R20 ;  /* 0x0000000800161825 */ /* 0x000fc600078e0214 */
[----:B------:R-:W-:Y:S01]  /*07f0*/  @P1 LEA.HI.X R9, R16, R9, R17, 0x3, P2 ;  /* 0x0000000910091211 */ /* 0x000fe200010f1c11 */
[----:B------:R-:W-:Y:S01]  /*0800*/  @!P0 IMAD R25, R7, R0, R3 ;  /* 0x0000000007198224 */ /* 0x000fe200078e0203 */
[----:B------:R-:W-:Y:S02]  /*0810*/  @!P0 IADD3 R17, PT, PT, R6, R7, RZ ;  /* 0x0000000706118210 */ /* 0x000fe40007ffe0ff */
[----:B------:R-:W2:Y:S04]  /*0820*/  @P1 LDG.E.64 R6, desc[UR4][R22.64] ;  /* 0x0000000416061981 */ /* 0x000ea8000c1e1b00 */
[----:B------:R-:W2:Y:S01]  /*0830*/  @P1 LDG.E.64 R8, desc[UR4][R8.64+0x8] ;  /* 0x0000080408081981 */ /* 0x000ea2000c1e1b00 */
[----:B---3--:R-:W-:-:S04]  /*0840*/  @!P0 IMAD.WIDE.U32 R12, R17, 0x8, R12 ;  /* 0x00000008110c8825 */ /* 0x008fc800078e000c */
[----:B0-----:R-:W-:Y:S02]  /*0850*/  @!P0 IMAD.WIDE R4, R25, 0x8, R4 ;  /* 0x0000000819048825 */ /* 0x001fe400078e0204 */
[----:B------:R-:W3:Y:S04]  /*0860*/  @!P0 LDG.E.64 R12, desc[UR4][R12.64] ;  /* 0x000000040c0c8981 */ /* 0x000ee8000c1e1b00 */
[----:B------:R-:W3:Y:S01]  /*0870*/  @!P0 LDG.E.64 R4, desc[UR4][R4.64] ;  /* 0x0000000404048981 */ /* 0x000ee2000c1e1b00 */
[----:B----4-:R-:W-:-:S08]  /*0880*/  @P1 DFMA R10, R14, R10, R18 ;  /* 0x0000000a0e0a122b */ /* 0x010fd00000000012 */
[----:B--2---:R-:W-:-:S08]  /*0890*/  @P1 DFMA R18, R8, R6, R10 ;  /* 0x000000060812122b */ /* 0x004fd0000000000a */
[----:B---3--:R-:W-:-:S11]  /*08a0*/  @!P0 DFMA R18, R12, R4, R18 ;  /* 0x000000040c12822b */ /* 0x008fd60000000012 */
.L_x_60:
[----:B------:R-:W0:Y:S01]  /*08b0*/  LDC.64 R4, c[0x0][0x390] ;  /* 0x0000e400ff047b82 */ /* 0x000e220000000a00 */
[----:B------:R-:W-:-:S04]  /*08c0*/  IMAD R3, R2, R0, R3 ;  /* 0x0000000002037224 */ /* 0x000fc800078e0203 */
[----:B0-----:R-:W-:-:S05]  /*08d0*/  IMAD.WIDE R2, R3, 0x8, R4 ;  /* 0x0000000803027825 */ /* 0x001fca00078e0204 */
[----:B------:R-:W-:Y:S01]  /*08e0*/  STG.E.64 desc[UR4][R2.64], R18 ;  /* 0x0000001202007986 */ /* 0x000fe2000c101b04 */
[----:B------:R-:W-:Y:S05]  /*08f0*/  EXIT ;  /* 0x000000000000794d */ /* 0x000fea0003800000 */
.L_x_64:
        /* <DEDUP_REMOVED lines=16> */
.L_x_83:


//--------------------- .text._Z10vectorNormPdS_i --------------------------
	.section	.text._Z10vectorNormPdS_i,"ax",@progbits
	.align	128
        .global         _Z10vectorNormPdS_i
        .type           _Z10vectorNormPdS_i,@function
        .size           _Z10vectorNormPdS_i,(.L_x_84 - _Z10vectorNormPdS_i)
        .other          _Z10vectorNormPdS_i,@"STO_CUDA_ENTRY STV_DEFAULT"
_Z10vectorNormPdS_i:
.text._Z10vectorNormPdS_i:
[----:B------:R-:W-:Y:S01]  /*0000*/  LDC R1, c[0x0][0x37c] ;  /* 0x0000df00ff017b82 */ /* 0x000fe20000000800 */
[----:B------:R-:W0:Y:S07]  /*0010*/  S2R R9, SR_TID.X ;  /* 0x0000000000097919 */ /* 0x000e2e0000002100 */
[----:B------:R-:W0:Y:S01]  /*0020*/  S2UR UR4, SR_CTAID.X ;  /* 0x00000000000479c3 */ /* 0x000e220000002500 */
[----:B------:R-:W1:Y:S01]  /*0030*/  LDCU UR5, c[0x0][0x390] ;  /* 0x00007200ff0577ac */ /* 0x000e620008000800 */
[----:B------:R-:W-:Y:S01]  /*0040*/  BSSY.RECONVERGENT B0, `(.L_x_65) ;  /* 0x0000011000007945 */ /* 0x000fe20003800200 */
[----:B------:R-:W-:Y:S01]  /*0050*/  CS2R R2, SRZ ;  /* 0x0000000000027805 */ /* 0x000fe2000001ff00 */
[----:B------:R-:W2:Y:S04]  /*0060*/  LDCU.64 UR6, c[0x0][0x358] ;  /* 0x00006b00ff0677ac */ /* 0x000ea80008000a00 */
[----:B------:R-:W0:Y:S02]  /*0070*/  LDC R8, c[0x0][0x360] ;  /* 0x0000d800ff087b82 */ /* 0x000e240000000800 */
[----:B0-----:R-:W-:-:S05]  /*0080*/  IMAD R0, R8, UR4, R9 ;  /* 0x0000000408007c24 */ /* 0x001fca000f8e0209 */
[----:B-1----:R-:W-:-:S13]  /*0090*/  ISETP.GE.AND P0, PT, R0, UR5, PT ;  /* 0x0000000500007c0c */ /* 0x002fda000bf06270 */
[----:B--2---:R-:W-:Y:S05]  /*00a0*/  @P0 BRA `(.L_x_66) ;  /* 0x0000000000280947 */ /* 0x004fea0003800000 */
[----:B------:R-:W0:Y:S01]  /*00b0*/  LDC.64 R6, c[0x0][0x380] ;  /* 0x0000e000ff067b82 */ /* 0x000e220000000a00 */
[----:B------:R-:W1:Y:S01]  /*00c0*/  LDCU UR4, c[0x0][0x370] ;  /* 0x00006e00ff0477ac */ /* 0x000e620008000800 */
[----:B------:R-:W-:Y:S01]  /*00d0*/  CS2R R2, SRZ ;  /* 0x0000000000027805 */ /* 0x000fe2000001ff00 */
[----:B-1----:R-:W-:-:S07]  /*00e0*/  IMAD R11, R8, UR4, RZ ;  /* 0x00000004080b7c24 */ /* 0x002fce000f8e02ff */
.L_x_67:
[----:B0-----:R-:W-:-:S06]  /*00f0*/  IMAD.WIDE R4, R0, 0x8, R6 ;  /* 0x0000000800047825 */ /* 0x001fcc00078e0206 */
[----:B------:R-:W2:Y:S01]  /*0100*/  LDG.E.64 R4, desc[UR6][R4.64] ;  /* 0x0000000604047981 */ /* 0x000ea2000c1e1b00 */
[----:B------:R-:W-:-:S05]  /*0110*/  IMAD.IADD R0, R11, 0x1, R0 ;  /* 0x000000010b007824 */ /* 0x000fca00078e0200 */
[----:B------:R-:W-:Y:S01]  /*0120*/  ISETP.GE.AND P0, PT, R0, UR5, PT ;  /* 0x0000000500007c0c */ /* 0x000fe2000bf06270 */
[----:B--2---:R-:W-:-:S12]  /*0130*/  DFMA R2, R4, R4, R2 ;  /* 0x000000040402722b */ /* 0x004fd80000000002 */
[----:B------:R-:W-:Y:S05]  /*0140*/  @!P0 BRA `(.L_x_67) ;  /* 0xfffffffc00e88947 */ /* 0x000fea000383ffff */
.L_x_66:
[----:B------:R-:W-:Y:S05]  /*0150*/  BSYNC.RECONVERGENT B0 ;  /* 0x0000000000007941 */ /* 0x000fea0003800200 */
.L_x_65:
[----:B------:R-:W0:Y:S01]  /*0160*/  S2UR UR5, SR_CgaCtaId ;  /* 0x00000000000579c3 */ /* 0x000e220000008800 */
[----:B------:R-:W-:Y:S01]  /*0170*/  UMOV UR4, 0x400 ;  /* 0x0000040000047882 */ /* 0x000fe20000000000 */
[----:B------:R-:W-:Y:S02]  /*0180*/  ISETP.GE.U32.AND P1, PT, R8, 0x2, PT ;  /* 0x000000020800780c */ /* 0x000fe40003f26070 */
[----:B------:R-:W-:Y:S01]  /*0190*/  ISETP.NE.AND P0, PT, R9, RZ, PT ;  /* 0x000000ff0900720c */ /* 0x000fe20003f05270 */
[----:B0-----:R-:W-:-:S06]  /*01a0*/  ULEA UR4, UR5, UR4, 0x18 ;  /* 0x0000000405047291 */ /* 0x001fcc000f8ec0ff */
[----:B------:R-:W-:-:S05]  /*01b0*/  LEA R7, R9, UR4, 0x3 ;  /* 0x0000000409077c11 */ /* 0x000fca000f8e18ff */
[----:B------:R0:W-:Y:S01]  /*01c0*/  STS.64 [R7], R2 ;  /* 0x0000000207007388 */ /* 0x0001e20000000a00 */
[----:B------:R-:W-:Y:S06]  /*01d0*/  BAR.SYNC.DEFER_BLOCKING 0x0 ;  /* 0x0000000000007b1d */ /* 0x000fec0000010000 */
[----:B------:R-:W-:Y:S05]  /*01e0*/  @!P1 BRA `(.L_x_68) ;  /* 0x00000000002c9947 */ /* 0x000fea0003800000 */
.L_x_69:
[----:B------:R-:W-:-:S04]  /*01f0*/  SHF.R.U32.HI R6, RZ, 0x1, R8 ;  /* 0x00000001ff067819 */ /* 0x000fc80000011608 */
[----:B------:R-:W-:-:S13]  /*0200*/  ISETP.GE.U32.AND P1, PT, R9, R6, PT ;  /* 0x000000060900720c */ /* 0x000fda0003f26070 */
[----:B------:R-:W-:Y:S01]  /*0210*/  @!P1 IMAD R0, R6, 0x8, R7 ;  /* 0x0000000806009824 */ /* 0x000fe200078e0207 */
[----:B------:R-:W-:Y:S04]  /*0220*/  @!P1 LDS.64 R4, [R7] ;  /* 0x0000000007049984 */ /* 0x000fe80000000a00 */
[----:B0-----:R-:W0:Y:S02]  /*0230*/  @!P1 LDS.64 R2, [R0] ;  /* 0x0000000000029984 */ /* 0x001e240000000a00 */
[----:B0-----:R-:W-:-:S07]  /*0240*/  @!P1 DADD R2, R2, R4 ;  /* 0x0000000002029229 */ /* 0x001fce0000000004 */
[----:B------:R1:W-:Y:S01]  /*0250*/  @!P1 STS.64 [R7], R2 ;  /* 0x0000000207009388 */ /* 0x0003e20000000a00 */
[----:B------:R-:W-:Y:S01]  /*0260*/  BAR.SYNC.DEFER_BLOCKING 0x0 ;  /* 0x0000000000007b1d */ /* 0x000fe20000010000 */
[----:B------:R-:W-:Y:S01]  /*0270*/  ISETP.GT.U32.AND P1, PT, R8, 0x3, PT ;  /* 0x000000030800780c */ /* 0x000fe20003f24070 */
[----:B------:R-:W-:-:S12]  /*0280*/  IMAD.MOV.U32 R8, RZ, RZ, R6 ;  /* 0x000000ffff087224 */ /* 0x000fd800078e0006 */
[----:B-1----:R-:W-:Y:S05]  /*0290*/  @P1 BRA `(.L_x_69) ;  /* 0xfffffffc00d41947 */ /* 0x002fea000383ffff */
.L_x_68:
[----:B------:R-:W-:Y:S05]  /*02a0*/  @P0 EXIT ;  /* 0x000000000000094d */ /* 0x000fea0003800000 */
[----:B------:R-:W1:Y:S01]  /*02b0*/  S2UR UR5, SR_CgaCtaId ;  /* 0x00000000000579c3 */ /* 0x000e620000008800 */
[----:B------:R-:W-:-:S07]  /*02c0*/  UMOV UR4, 0x400 ;  /* 0x0000040000047882 */ /* 0x000fce0000000000 */
[----:B------:R-:W2:Y:S01]  /*02d0*/  LDC.64 R4, c[0x0][0x388] ;  /* 0x0000e200ff047b82 */ /* 0x000ea20000000a00 */
[----:B-1----:R-:W-:-:S09]  /*02e0*/  ULEA UR4, UR5, UR4, 0x18 ;  /* 0x0000000405047291 */ /* 0x002fd2000f8ec0ff */
[----:B0-----:R-:W2:Y:S04]  /*02f0*/  LDS.64 R2, [UR4] ;  /* 0x00000004ff027984 */ /* 0x001ea80008000a00 */
[----:B--2---:R-:W-:Y:S01]  /*0300*/  REDG.E.ADD.F64.RN.STRONG.GPU desc[UR6][R4.64], R2 ;  /* 0x00000002040079a6 */ /* 0x004fe2000c12ff06 */
[----:B------:R-:W-:Y:S05]  /*0310*/  EXIT ;  /* 0x000000000000794d */ /* 0x000fea0003800000 */
.L_x_70:
        /* <DEDUP_REMOVED lines=14> */
.L_x_84:


//--------------------- .nv.shared.reserved.0     --------------------------
	.section	.nv.shared.reserved.0,"aw",@nobits
	.weak		__nv_reservedSMEM_offset_0_alias
	.size		__nv_reservedSMEM_offset_0_alias, 0, 64
	.other		__nv_reservedSMEM_offset_0_alias,@"STO_CUDA_RESERVED_SHARED STV_DEFAULT"
__nv_reservedSMEM_offset_0_alias:
	.zero		0
	.zero		64


//--------------------- .nv.shared._Z10vectorNormPdS_i --------------------------
	.section	.nv.shared._Z10vectorNormPdS_i,"aw",@nobits
	.sectionflags	@""
	.align	8
.nv.shared._Z10vectorNormPdS_i:
	.zero		9216


//--------------------- .nv.constant0._Z18setDiagonalElementPddii --------------------------
	.section	.nv.constant0._Z18setDiagonalElementPddii,"a",@progbits
	.sectionflags	@""
	.align	4
.nv.constant0._Z18setDiagonalElementPddii:
	.zero		920


//--------------------- .nv.constant0._Z18initIdentityMatrixPdii --------------------------
	.section	.nv.constant0._Z18initIdentityMatrixPdii,"a",@progbits
	.sectionflags	@""
	.align	4
.nv.constant0._Z18initIdentityMatrixPdii:
	.zero		912


//--------------------- .nv.constant0._Z7copyRowPdS_iiiiii --------------------------
	.section	.nv.constant0._Z7copyRowPdS_iiiiii,"a",@progbits
	.sectionflags	@""
	.align	4
.nv.constant0._Z7copyRowPdS_iiiiii:
	.zero		936


//--------------------- .nv.constant0._Z10copyColumnPdS_iiiiii --------------------------
	.section	.nv.constant0._Z10copyColumnPdS_iiiiii,"a",@progbits
	.sectionflags	@""
	.align	4
.nv.constant0._Z10copyColumnPdS_iiiiii:
	.zero		936


//--------------------- .nv.constant0._Z10extractRowPdS_iiiii --------------------------
	.section	.nv.constant0._Z10extractRowPdS_iiiii,"a",@progbits
	.sectionflags	@""
	.align	4
.nv.constant0._Z10extractRowPdS_iiiii:
	.zero		932


//--------------------- .nv.constant0._Z13extractColumnPdS_iiiii --------------------------
	.section	.nv.constant0._Z13extractColumnPdS_iiiii,"a",@progbits
	.sectionflags	@""
	.align	4
.nv.constant0._Z13extractColumnPdS_iiiii:
	.zero		932


//--------------------- .nv.constant0._Z13updateVMatrixPdS_iii --------------------------
	.section	.nv.constant0._Z13updateVMatrixPdS_iii,"a",@progbits
	.sectionflags	@""
	.align	4
.nv.constant0._Z13updateVMatrixPdS_iii:
	.zero		924


//--------------------- .nv.constant0._Z22applyHouseholderToRowsPdS_iiii --------------------------
	.section	.nv.constant0._Z22applyHouseholderToRowsPdS_iiii,"a",@progbits
	.sectionflags	@""
	.align	4
.nv.constant0._Z22applyHouseholderToRowsPdS_iiii:
	.zero		928


//--------------------- .nv.constant0._Z13updateUMatrixPdS_iii --------------------------
	.section	.nv.constant0._Z13updateUMatrixPdS_iii,"a",@progbits
	.sectionflags	@""
	.align	4
.nv.constant0._Z13updateUMatrixPdS_iii:
	.zero		924


//--------------------- .nv.constant0._Z25applyHouseholderToColumnsPdS_iiii --------------------------
	.section	.nv.constant0._Z25applyHouseholderToColumnsPdS_iiii,"a",@progbits
	.sectionflags	@""
	.align	4
.nv.constant0._Z25applyHouseholderToColumnsPdS_iiii:
	.zero		928


//--------------------- .nv.constant0._Z15initZerosKernelPdi --------------------------
	.section	.nv.constant0._Z15initZerosKernelPdi,"a",@progbits
	.sectionflags	@""
	.align	4
.nv.constant0._Z15initZerosKernelPdi:
	.zero		908


//--------------------- .nv.constant0._Z15transposeMatrixPdS_ii --------------------------
	.section	.nv.constant0._Z15transposeMatrixPdS_ii,"a",@progbits
	.sectionflags	@""
	.align	4
.nv.constant0._Z15transposeMatrixPdS_ii:
	.zero		920


//--------------------- .nv.constant0._Z14matrixMultiplyPdS_S_iii --------------------------
	.section	.nv.constant0._Z14matrixMultiplyPdS_S_iii,"a",@progbits
	.sectionflags	@""
	.align	4
.nv.constant0._Z14matrixMultiplyPdS_S_iii:
	.zero		932


//--------------------- .nv.constant0._Z10vectorNormPdS_i --------------------------
	.section	.nv.constant0._Z10vectorNormPdS_i,"a",@progbits
	.sectionflags	@""
	.align	4
.nv.constant0._Z10vectorNormPdS_i:
	.zero		916


//--------------------- SYMBOLS --------------------------

	.type		.nv.reservedSmem.offset0,@object
	.size		.nv.reservedSmem.offset0,0x4
	.type		.nv.reservedSmem.cap,@object
	.size		.nv.reservedSmem.cap,0x4
